//
// Generated by NVIDIA NVVM Compiler
//
// Compiler Build ID: CL-36424714
// Cuda compilation tools, release 13.0, V13.0.88
// Based on NVVM 20.0.0
//

.version 9.0
.target sm_100
.address_size 64

	// .globl	_Z8calgammaPdS_PiS_S_S_i
// _ZZ8calAlphaPdS_PiE8dd_gamma has been demoted
// _ZZ8calAlphaPdS_PiE5dd_to has been demoted
// _ZZ8calAlphaPdS_PiE5total has been demoted
// _ZZ7calBetaPdS_PiiE8dd_gamma has been demoted
// _ZZ7calBetaPdS_PiiE7dd_from has been demoted
// _ZZ7calBetaPdS_PiiE5total has been demoted

.visible .entry _Z8calgammaPdS_PiS_S_S_i(
	.param .u64 .ptr .align 1 _Z8calgammaPdS_PiS_S_S_i_param_0,
	.param .u64 .ptr .align 1 _Z8calgammaPdS_PiS_S_S_i_param_1,
	.param .u64 .ptr .align 1 _Z8calgammaPdS_PiS_S_S_i_param_2,
	.param .u64 .ptr .align 1 _Z8calgammaPdS_PiS_S_S_i_param_3,
	.param .u64 .ptr .align 1 _Z8calgammaPdS_PiS_S_S_i_param_4,
	.param .u64 .ptr .align 1 _Z8calgammaPdS_PiS_S_S_i_param_5,
	.param .u32 _Z8calgammaPdS_PiS_S_S_i_param_6
)
{
	.reg .pred 	%p<9>;
	.reg .b32 	%r<44>;
	.reg .b32 	%f<5>;
	.reg .b64 	%rd<23>;
	.reg .b64 	%fd<65>;

	ld.param.u64 	%rd2, [_Z8calgammaPdS_PiS_S_S_i_param_0];
	ld.param.u64 	%rd3, [_Z8calgammaPdS_PiS_S_S_i_param_1];
	ld.param.u64 	%rd4, [_Z8calgammaPdS_PiS_S_S_i_param_2];
	ld.param.u64 	%rd5, [_Z8calgammaPdS_PiS_S_S_i_param_3];
	ld.param.u64 	%rd6, [_Z8calgammaPdS_PiS_S_S_i_param_4];
	ld.param.u64 	%rd7, [_Z8calgammaPdS_PiS_S_S_i_param_5];
	ld.param.u32 	%r10, [_Z8calgammaPdS_PiS_S_S_i_param_6];
	cvta.to.global.u64 	%rd8, %rd7;
	cvta.to.global.u64 	%rd9, %rd6;
	cvta.to.global.u64 	%rd10, %rd5;
	cvta.to.global.u64 	%rd11, %rd4;
	mov.u32 	%r11, %ctaid.x;
	mov.u32 	%r12, %tid.x;
	mad.lo.s32 	%r1, %r11, 400, %r12;
	mov.u32 	%r13, %ctaid.y;
	mov.u32 	%r14, %ctaid.z;
	setp.eq.s32 	%p1, %r14, 0;
	selp.b32 	%r15, -1, 1, %p1;
	cvt.rn.f64.s32 	%fd13, %r15;
	shl.b32 	%r16, %r13, 1;
	add.s32 	%r2, %r16, %r14;
	mul.wide.u32 	%rd12, %r2, 4;
	add.s64 	%rd13, %rd11, %rd12;
	ld.global.u32 	%r17, [%rd13];
	setp.eq.s32 	%p2, %r17, 0;
	selp.b32 	%r18, -1, 1, %p2;
	cvt.rn.f64.s32 	%fd1, %r18;
	mul.wide.s32 	%rd14, %r1, 8;
	add.s64 	%rd15, %rd10, %rd14;
	ld.global.f64 	%fd14, [%rd15];
	cvt.rn.f64.s32 	%fd2, %r10;
	add.s64 	%rd16, %rd9, %rd14;
	ld.global.f64 	%fd15, [%rd16];
	mul.f64 	%fd16, %fd15, %fd2;
	mul.f64 	%fd17, %fd16, %fd13;
	fma.rn.f64 	%fd18, %fd14, %fd13, %fd17;
	add.s64 	%rd1, %rd8, %rd14;
	ld.global.f64 	%fd19, [%rd1];
	mul.f64 	%fd20, %fd19, %fd2;
	fma.rn.f64 	%fd21, %fd20, %fd1, %fd18;
	mul.f64 	%fd3, %fd21, 0d3FE0000000000000;
	fma.rn.f64 	%fd22, %fd3, 0d3FF71547652B82FE, 0d4338000000000000;
	{
	.reg .b32 %temp; 
	mov.b64 	{%r3, %temp}, %fd22;
	}
	mov.f64 	%fd23, 0dC338000000000000;
	add.rn.f64 	%fd24, %fd22, %fd23;
	fma.rn.f64 	%fd25, %fd24, 0dBFE62E42FEFA39EF, %fd3;
	fma.rn.f64 	%fd26, %fd24, 0dBC7ABC9E3B39803F, %fd25;
	fma.rn.f64 	%fd27, %fd26, 0d3E5ADE1569CE2BDF, 0d3E928AF3FCA213EA;
	fma.rn.f64 	%fd28, %fd27, %fd26, 0d3EC71DEE62401315;
	fma.rn.f64 	%fd29, %fd28, %fd26, 0d3EFA01997C89EB71;
	fma.rn.f64 	%fd30, %fd29, %fd26, 0d3F2A01A014761F65;
	fma.rn.f64 	%fd31, %fd30, %fd26, 0d3F56C16C1852B7AF;
	fma.rn.f64 	%fd32, %fd31, %fd26, 0d3F81111111122322;
	fma.rn.f64 	%fd33, %fd32, %fd26, 0d3FA55555555502A1;
	fma.rn.f64 	%fd34, %fd33, %fd26, 0d3FC5555555555511;
	fma.rn.f64 	%fd35, %fd34, %fd26, 0d3FE000000000000B;
	fma.rn.f64 	%fd36, %fd35, %fd26, 0d3FF0000000000000;
	fma.rn.f64 	%fd37, %fd36, %fd26, 0d3FF0000000000000;
	{
	.reg .b32 %temp; 
	mov.b64 	{%r4, %temp}, %fd37;
	}
	{
	.reg .b32 %temp; 
	mov.b64 	{%temp, %r5}, %fd37;
	}
	shl.b32 	%r19, %r3, 20;
	add.s32 	%r20, %r19, %r5;
	mov.b64 	%fd63, {%r4, %r20};
	{
	.reg .b32 %temp; 
	mov.b64 	{%temp, %r21}, %fd3;
	}
	mov.b32 	%f3, %r21;
	abs.f32 	%f1, %f3;
	setp.lt.f32 	%p3, %f1, 0f4086232B;
	@%p3 bra 	$L__BB0_3;
	setp.lt.f64 	%p4, %fd3, 0d0000000000000000;
	add.f64 	%fd38, %fd3, 0d7FF0000000000000;
	selp.f64 	%fd63, 0d0000000000000000, %fd38, %p4;
	setp.geu.f32 	%p5, %f1, 0f40874800;
	@%p5 bra 	$L__BB0_3;
	shr.u32 	%r22, %r3, 31;
	add.s32 	%r23, %r3, %r22;
	shr.s32 	%r24, %r23, 1;
	shl.b32 	%r25, %r24, 20;
	add.s32 	%r26, %r5, %r25;
	mov.b64 	%fd39, {%r4, %r26};
	sub.s32 	%r27, %r3, %r24;
	shl.b32 	%r28, %r27, 20;
	add.s32 	%r29, %r28, 1072693248;
	mov.b32 	%r30, 0;
	mov.b64 	%fd40, {%r30, %r29};
	mul.f64 	%fd63, %fd40, %fd39;
$L__BB0_3:
	shl.b32 	%r31, %r1, 3;
	add.s32 	%r6, %r2, %r31;
	cvta.to.global.u64 	%rd17, %rd3;
	mul.wide.s32 	%rd18, %r6, 8;
	add.s64 	%rd19, %rd17, %rd18;
	st.global.f64 	[%rd19], %fd63;
	ld.global.f64 	%fd41, [%rd1];
	mul.f64 	%fd42, %fd41, %fd2;
	mul.f64 	%fd43, %fd42, %fd1;
	mul.f64 	%fd8, %fd43, 0d3FE0000000000000;
	fma.rn.f64 	%fd44, %fd8, 0d3FF71547652B82FE, 0d4338000000000000;
	{
	.reg .b32 %temp; 
	mov.b64 	{%r7, %temp}, %fd44;
	}
	mov.f64 	%fd45, 0dC338000000000000;
	add.rn.f64 	%fd46, %fd44, %fd45;
	fma.rn.f64 	%fd47, %fd46, 0dBFE62E42FEFA39EF, %fd8;
	fma.rn.f64 	%fd48, %fd46, 0dBC7ABC9E3B39803F, %fd47;
	fma.rn.f64 	%fd49, %fd48, 0d3E5ADE1569CE2BDF, 0d3E928AF3FCA213EA;
	fma.rn.f64 	%fd50, %fd49, %fd48, 0d3EC71DEE62401315;
	fma.rn.f64 	%fd51, %fd50, %fd48, 0d3EFA01997C89EB71;
	fma.rn.f64 	%fd52, %fd51, %fd48, 0d3F2A01A014761F65;
	fma.rn.f64 	%fd53, %fd52, %fd48, 0d3F56C16C1852B7AF;
	fma.rn.f64 	%fd54, %fd53, %fd48, 0d3F81111111122322;
	fma.rn.f64 	%fd55, %fd54, %fd48, 0d3FA55555555502A1;
	fma.rn.f64 	%fd56, %fd55, %fd48, 0d3FC5555555555511;
	fma.rn.f64 	%fd57, %fd56, %fd48, 0d3FE000000000000B;
	fma.rn.f64 	%fd58, %fd57, %fd48, 0d3FF0000000000000;
	fma.rn.f64 	%fd59, %fd58, %fd48, 0d3FF0000000000000;
	{
	.reg .b32 %temp; 
	mov.b64 	{%r8, %temp}, %fd59;
	}
	{
	.reg .b32 %temp; 
	mov.b64 	{%temp, %r9}, %fd59;
	}
	shl.b32 	%r32, %r7, 20;
	add.s32 	%r33, %r32, %r9;
	mov.b64 	%fd64, {%r8, %r33};
	{
	.reg .b32 %temp; 
	mov.b64 	{%temp, %r34}, %fd8;
	}
	mov.b32 	%f4, %r34;
	abs.f32 	%f2, %f4;
	setp.lt.f32 	%p6, %f2, 0f4086232B;
	@%p6 bra 	$L__BB0_6;
	setp.lt.f64 	%p7, %fd8, 0d0000000000000000;
	add.f64 	%fd60, %fd8, 0d7FF0000000000000;
	selp.f64 	%fd64, 0d0000000000000000, %fd60, %p7;
	setp.geu.f32 	%p8, %f2, 0f40874800;
	@%p8 bra 	$L__BB0_6;
	shr.u32 	%r35, %r7, 31;
	add.s32 	%r36, %r7, %r35;
	shr.s32 	%r37, %r36, 1;
	shl.b32 	%r38, %r37, 20;
	add.s32 	%r39, %r9, %r38;
	mov.b64 	%fd61, {%r8, %r39};
	sub.s32 	%r40, %r7, %r37;
	shl.b32 	%r41, %r40, 20;
	add.s32 	%r42, %r41, 1072693248;
	mov.b32 	%r43, 0;
	mov.b64 	%fd62, {%r43, %r42};
	mul.f64 	%fd64, %fd62, %fd61;
$L__BB0_6:
	cvta.to.global.u64 	%rd20, %rd2;
	add.s64 	%rd22, %rd20, %rd18;
	st.global.f64 	[%rd22], %fd64;
	ret;

}
	// .globl	_Z9calExtLLRPdS_S_PiS_
.visible .entry _Z9calExtLLRPdS_S_PiS_(
	.param .u64 .ptr .align 1 _Z9calExtLLRPdS_S_PiS__param_0,
	.param .u64 .ptr .align 1 _Z9calExtLLRPdS_S_PiS__param_1,
	.param .u64 .ptr .align 1 _Z9calExtLLRPdS_S_PiS__param_2,
	.param .u64 .ptr .align 1 _Z9calExtLLRPdS_S_PiS__param_3,
	.param .u64 .ptr .align 1 _Z9calExtLLRPdS_S_PiS__param_4
)
{
	.reg .pred 	%p<5>;
	.reg .b32 	%r<51>;
	.reg .b64 	%rd<33>;
	.reg .b64 	%fd<82>;

	ld.param.u64 	%rd2, [_Z9calExtLLRPdS_S_PiS__param_0];
	ld.param.u64 	%rd3, [_Z9calExtLLRPdS_S_PiS__param_1];
	ld.param.u64 	%rd4, [_Z9calExtLLRPdS_S_PiS__param_2];
	ld.param.u64 	%rd5, [_Z9calExtLLRPdS_S_PiS__param_3];
	ld.param.u64 	%rd1, [_Z9calExtLLRPdS_S_PiS__param_4];
	mov.u32 	%r13, %ctaid.x;
	mov.u32 	%r14, %tid.x;
	mad.lo.s32 	%r1, %r13, 400, %r14;
	shl.b32 	%r15, %r1, 2;
	add.s32 	%r16, %r15, 4;
	shl.b32 	%r17, %r1, 3;
	cvta.to.global.u64 	%rd6, %rd3;
	cvta.to.global.u64 	%rd7, %rd2;
	cvta.to.global.u64 	%rd8, %rd5;
	cvta.to.global.u64 	%rd9, %rd4;
	mul.wide.s32 	%rd10, %r15, 8;
	add.s64 	%rd11, %rd6, %rd10;
	ld.global.f64 	%fd10, [%rd11];
	mul.wide.s32 	%rd12, %r17, 8;
	add.s64 	%rd13, %rd7, %rd12;
	ld.global.f64 	%fd11, [%rd13+8];
	mul.f64 	%fd12, %fd10, %fd11;
	ld.global.u32 	%r18, [%rd8+4];
	add.s32 	%r19, %r18, %r16;
	mul.wide.s32 	%rd14, %r19, 8;
	add.s64 	%rd15, %rd9, %rd14;
	ld.global.f64 	%fd13, [%rd15];
	fma.rn.f64 	%fd14, %fd12, %fd13, 0d0000000000000000;
	ld.global.f64 	%fd15, [%rd13];
	mul.f64 	%fd16, %fd10, %fd15;
	ld.global.u32 	%r20, [%rd8];
	add.s32 	%r21, %r20, %r16;
	mul.wide.s32 	%rd16, %r21, 8;
	add.s64 	%rd17, %rd9, %rd16;
	ld.global.f64 	%fd17, [%rd17];
	fma.rn.f64 	%fd18, %fd16, %fd17, 0d0000000000000000;
	ld.global.f64 	%fd19, [%rd11+8];
	ld.global.f64 	%fd20, [%rd13+24];
	mul.f64 	%fd21, %fd19, %fd20;
	ld.global.u32 	%r22, [%rd8+12];
	add.s32 	%r23, %r22, %r16;
	mul.wide.s32 	%rd18, %r23, 8;
	add.s64 	%rd19, %rd9, %rd18;
	ld.global.f64 	%fd22, [%rd19];
	fma.rn.f64 	%fd23, %fd21, %fd22, %fd14;
	ld.global.f64 	%fd24, [%rd13+16];
	mul.f64 	%fd25, %fd19, %fd24;
	ld.global.u32 	%r24, [%rd8+8];
	add.s32 	%r25, %r24, %r16;
	mul.wide.s32 	%rd20, %r25, 8;
	add.s64 	%rd21, %rd9, %rd20;
	ld.global.f64 	%fd26, [%rd21];
	fma.rn.f64 	%fd27, %fd25, %fd26, %fd18;
	ld.global.f64 	%fd28, [%rd11+16];
	ld.global.f64 	%fd29, [%rd13+40];
	mul.f64 	%fd30, %fd28, %fd29;
	ld.global.u32 	%r26, [%rd8+20];
	add.s32 	%r27, %r26, %r16;
	mul.wide.s32 	%rd22, %r27, 8;
	add.s64 	%rd23, %rd9, %rd22;
	ld.global.f64 	%fd31, [%rd23];
	fma.rn.f64 	%fd32, %fd30, %fd31, %fd23;
	ld.global.f64 	%fd33, [%rd13+32];
	mul.f64 	%fd34, %fd28, %fd33;
	ld.global.u32 	%r28, [%rd8+16];
	add.s32 	%r29, %r28, %r16;
	mul.wide.s32 	%rd24, %r29, 8;
	add.s64 	%rd25, %rd9, %rd24;
	ld.global.f64 	%fd35, [%rd25];
	fma.rn.f64 	%fd36, %fd34, %fd35, %fd27;
	ld.global.f64 	%fd37, [%rd11+24];
	ld.global.f64 	%fd38, [%rd13+56];
	mul.f64 	%fd39, %fd37, %fd38;
	ld.global.u32 	%r30, [%rd8+28];
	add.s32 	%r31, %r30, %r16;
	mul.wide.s32 	%rd26, %r31, 8;
	add.s64 	%rd27, %rd9, %rd26;
	ld.global.f64 	%fd40, [%rd27];
	fma.rn.f64 	%fd41, %fd39, %fd40, %fd32;
	ld.global.f64 	%fd42, [%rd13+48];
	mul.f64 	%fd43, %fd37, %fd42;
	ld.global.u32 	%r32, [%rd8+24];
	add.s32 	%r33, %r32, %r16;
	mul.wide.s32 	%rd28, %r33, 8;
	add.s64 	%rd29, %rd9, %rd28;
	ld.global.f64 	%fd44, [%rd29];
	fma.rn.f64 	%fd45, %fd43, %fd44, %fd36;
	div.rn.f64 	%fd79, %fd41, %fd45;
	{
	.reg .b32 %temp; 
	mov.b64 	{%temp, %r47}, %fd79;
	}
	{
	.reg .b32 %temp; 
	mov.b64 	{%r48, %temp}, %fd79;
	}
	setp.gt.s32 	%p1, %r47, 1048575;
	mov.b32 	%r49, -1023;
	@%p1 bra 	$L__BB1_2;
	mul.f64 	%fd79, %fd79, 0d4350000000000000;
	{
	.reg .b32 %temp; 
	mov.b64 	{%temp, %r47}, %fd79;
	}
	{
	.reg .b32 %temp; 
	mov.b64 	{%r48, %temp}, %fd79;
	}
	mov.b32 	%r49, -1077;
$L__BB1_2:
	add.s32 	%r35, %r47, -1;
	setp.gt.u32 	%p2, %r35, 2146435070;
	@%p2 bra 	$L__BB1_6;
	shr.u32 	%r38, %r47, 20;
	add.s32 	%r50, %r49, %r38;
	and.b32  	%r39, %r47, 1048575;
	or.b32  	%r40, %r39, 1072693248;
	mov.b64 	%fd80, {%r48, %r40};
	setp.lt.u32 	%p4, %r40, 1073127583;
	@%p4 bra 	$L__BB1_5;
	{
	.reg .b32 %temp; 
	mov.b64 	{%r41, %temp}, %fd80;
	}
	{
	.reg .b32 %temp; 
	mov.b64 	{%temp, %r42}, %fd80;
	}
	add.s32 	%r43, %r42, -1048576;
	mov.b64 	%fd80, {%r41, %r43};
	add.s32 	%r50, %r50, 1;
$L__BB1_5:
	add.f64 	%fd47, %fd80, 0dBFF0000000000000;
	add.f64 	%fd48, %fd80, 0d3FF0000000000000;
	rcp.approx.ftz.f64 	%fd49, %fd48;
	neg.f64 	%fd50, %fd48;
	fma.rn.f64 	%fd51, %fd50, %fd49, 0d3FF0000000000000;
	fma.rn.f64 	%fd52, %fd51, %fd51, %fd51;
	fma.rn.f64 	%fd53, %fd52, %fd49, %fd49;
	mul.f64 	%fd54, %fd47, %fd53;
	fma.rn.f64 	%fd55, %fd47, %fd53, %fd54;
	mul.f64 	%fd56, %fd55, %fd55;
	fma.rn.f64 	%fd57, %fd56, 0d3EB1380B3AE80F1E, 0d3ED0EE258B7A8B04;
	fma.rn.f64 	%fd58, %fd57, %fd56, 0d3EF3B2669F02676F;
	fma.rn.f64 	%fd59, %fd58, %fd56, 0d3F1745CBA9AB0956;
	fma.rn.f64 	%fd60, %fd59, %fd56, 0d3F3C71C72D1B5154;
	fma.rn.f64 	%fd61, %fd60, %fd56, 0d3F624924923BE72D;
	fma.rn.f64 	%fd62, %fd61, %fd56, 0d3F8999999999A3C4;
	fma.rn.f64 	%fd63, %fd62, %fd56, 0d3FB5555555555554;
	sub.f64 	%fd64, %fd47, %fd55;
	add.f64 	%fd65, %fd64, %fd64;
	neg.f64 	%fd66, %fd55;
	fma.rn.f64 	%fd67, %fd66, %fd47, %fd65;
	mul.f64 	%fd68, %fd53, %fd67;
	mul.f64 	%fd69, %fd56, %fd63;
	fma.rn.f64 	%fd70, %fd69, %fd55, %fd68;
	xor.b32  	%r44, %r50, -2147483648;
	mov.b32 	%r45, 1127219200;
	mov.b64 	%fd71, {%r44, %r45};
	mov.b32 	%r46, -2147483648;
	mov.b64 	%fd72, {%r46, %r45};
	sub.f64 	%fd73, %fd71, %fd72;
	fma.rn.f64 	%fd74, %fd73, 0d3FE62E42FEFA39EF, %fd55;
	fma.rn.f64 	%fd75, %fd73, 0dBFE62E42FEFA39EF, %fd74;
	sub.f64 	%fd76, %fd75, %fd55;
	sub.f64 	%fd77, %fd70, %fd76;
	fma.rn.f64 	%fd78, %fd73, 0d3C7ABC9E3B39803F, %fd77;
	add.f64 	%fd81, %fd74, %fd78;
	bra.uni 	$L__BB1_7;
$L__BB1_6:
	fma.rn.f64 	%fd46, %fd79, 0d7FF0000000000000, 0d7FF0000000000000;
	{
	.reg .b32 %temp; 
	mov.b64 	{%temp, %r36}, %fd79;
	}
	and.b32  	%r37, %r36, 2147483647;
	setp.eq.s32 	%p3, %r37, 0;
	selp.f64 	%fd81, 0dFFF0000000000000, %fd46, %p3;
$L__BB1_7:
	cvta.to.global.u64 	%rd30, %rd1;
	mul.wide.s32 	%rd31, %r1, 8;
	add.s64 	%rd32, %rd30, %rd31;
	st.global.f64 	[%rd32], %fd81;
	ret;

}
	// .globl	_Z8calAlphaPdS_Pi
.visible .entry _Z8calAlphaPdS_Pi(
	.param .u64 .ptr .align 1 _Z8calAlphaPdS_Pi_param_0,
	.param .u64 .ptr .align 1 _Z8calAlphaPdS_Pi_param_1,
	.param .u64 .ptr .align 1 _Z8calAlphaPdS_Pi_param_2
)
{
	.reg .pred 	%p<2>;
	.reg .b32 	%r<47>;
	.reg .b64 	%rd<46>;
	.reg .b64 	%fd<33>;
	// demoted variable
	.shared .align 8 .u64 _ZZ8calAlphaPdS_PiE8dd_gamma;
	// demoted variable
	.shared .align 8 .u64 _ZZ8calAlphaPdS_PiE5dd_to;
	// demoted variable
	.shared .align 8 .f64 _ZZ8calAlphaPdS_PiE5total;
	ld.param.u64 	%rd4, [_Z8calAlphaPdS_Pi_param_0];
	ld.param.u64 	%rd5, [_Z8calAlphaPdS_Pi_param_1];
	ld.param.u64 	%rd6, [_Z8calAlphaPdS_Pi_param_2];
	cvta.to.global.u64 	%rd1, %rd4;
	cvta.to.global.u64 	%rd2, %rd6;
	cvta.to.global.u64 	%rd3, %rd5;
	st.shared.u64 	[_ZZ8calAlphaPdS_PiE8dd_gamma], %rd4;
	st.shared.u64 	[_ZZ8calAlphaPdS_PiE5dd_to], %rd6;
	mov.u32 	%r6, %ctaid.x;
	mul.lo.s32 	%r7, %r6, 32000;
	mul.wide.u32 	%rd7, %r7, 8;
	add.s64 	%rd8, %rd3, %rd7;
	mov.b64 	%rd9, 4607182418800017408;
	st.global.u64 	[%rd8], %rd9;
	mov.b64 	%rd10, 0;
	st.global.u64 	[%rd8+8], %rd10;
	st.global.u64 	[%rd8+16], %rd10;
	st.global.u64 	[%rd8+24], %rd10;
	mul.lo.s32 	%r1, %r6, 8000;
	add.s32 	%r2, %r1, -1;
	mov.b32 	%r46, 1;
$L__BB2_1:
	mov.b64 	%rd11, 0;
	st.shared.u64 	[_ZZ8calAlphaPdS_PiE5total], %rd11;
	add.s32 	%r8, %r2, %r46;
	add.s32 	%r9, %r1, %r46;
	shl.b32 	%r10, %r9, 2;
	shl.b32 	%r11, %r8, 3;
	or.b32  	%r12, %r11, 1;
	shl.b32 	%r13, %r8, 2;
	ld.global.u32 	%r14, [%rd2];
	add.s32 	%r15, %r13, %r14;
	mul.wide.s32 	%rd12, %r15, 8;
	add.s64 	%rd13, %rd3, %rd12;
	ld.global.f64 	%fd1, [%rd13];
	shl.b32 	%r16, %r14, 1;
	add.s32 	%r17, %r11, %r16;
	mul.wide.s32 	%rd14, %r17, 8;
	add.s64 	%rd15, %rd1, %rd14;
	ld.global.f64 	%fd2, [%rd15];
	ld.global.u32 	%r18, [%rd2+4];
	add.s32 	%r19, %r13, %r18;
	mul.wide.s32 	%rd16, %r19, 8;
	add.s64 	%rd17, %rd3, %rd16;
	ld.global.f64 	%fd3, [%rd17];
	shl.b32 	%r20, %r18, 1;
	add.s32 	%r21, %r12, %r20;
	mul.wide.s32 	%rd18, %r21, 8;
	add.s64 	%rd19, %rd1, %rd18;
	ld.global.f64 	%fd4, [%rd19];
	mul.f64 	%fd5, %fd3, %fd4;
	fma.rn.f64 	%fd6, %fd1, %fd2, %fd5;
	mul.wide.u32 	%rd20, %r10, 8;
	add.s64 	%rd21, %rd3, %rd20;
	st.global.f64 	[%rd21], %fd6;
	add.f64 	%fd7, %fd6, 0d0000000000000000;
	st.shared.f64 	[_ZZ8calAlphaPdS_PiE5total], %fd7;
	ld.global.u32 	%r22, [%rd2+8];
	add.s32 	%r23, %r13, %r22;
	mul.wide.s32 	%rd22, %r23, 8;
	add.s64 	%rd23, %rd3, %rd22;
	ld.global.f64 	%fd8, [%rd23];
	shl.b32 	%r24, %r22, 1;
	add.s32 	%r25, %r11, %r24;
	mul.wide.s32 	%rd24, %r25, 8;
	add.s64 	%rd25, %rd1, %rd24;
	ld.global.f64 	%fd9, [%rd25];
	ld.global.u32 	%r26, [%rd2+12];
	add.s32 	%r27, %r13, %r26;
	mul.wide.s32 	%rd26, %r27, 8;
	add.s64 	%rd27, %rd3, %rd26;
	ld.global.f64 	%fd10, [%rd27];
	shl.b32 	%r28, %r26, 1;
	add.s32 	%r29, %r12, %r28;
	mul.wide.s32 	%rd28, %r29, 8;
	add.s64 	%rd29, %rd1, %rd28;
	ld.global.f64 	%fd11, [%rd29];
	mul.f64 	%fd12, %fd10, %fd11;
	fma.rn.f64 	%fd13, %fd8, %fd9, %fd12;
	st.global.f64 	[%rd21+8], %fd13;
	add.f64 	%fd14, %fd7, %fd13;
	st.shared.f64 	[_ZZ8calAlphaPdS_PiE5total], %fd14;
	ld.global.u32 	%r30, [%rd2+16];
	add.s32 	%r31, %r13, %r30;
	mul.wide.s32 	%rd30, %r31, 8;
	add.s64 	%rd31, %rd3, %rd30;
	ld.global.f64 	%fd15, [%rd31];
	shl.b32 	%r32, %r30, 1;
	add.s32 	%r33, %r11, %r32;
	mul.wide.s32 	%rd32, %r33, 8;
	add.s64 	%rd33, %rd1, %rd32;
	ld.global.f64 	%fd16, [%rd33];
	ld.global.u32 	%r34, [%rd2+20];
	add.s32 	%r35, %r13, %r34;
	mul.wide.s32 	%rd34, %r35, 8;
	add.s64 	%rd35, %rd3, %rd34;
	ld.global.f64 	%fd17, [%rd35];
	shl.b32 	%r36, %r34, 1;
	add.s32 	%r37, %r12, %r36;
	mul.wide.s32 	%rd36, %r37, 8;
	add.s64 	%rd37, %rd1, %rd36;
	ld.global.f64 	%fd18, [%rd37];
	mul.f64 	%fd19, %fd17, %fd18;
	fma.rn.f64 	%fd20, %fd15, %fd16, %fd19;
	st.global.f64 	[%rd21+16], %fd20;
	add.f64 	%fd21, %fd14, %fd20;
	st.shared.f64 	[_ZZ8calAlphaPdS_PiE5total], %fd21;
	ld.global.u32 	%r38, [%rd2+24];
	add.s32 	%r39, %r13, %r38;
	mul.wide.s32 	%rd38, %r39, 8;
	add.s64 	%rd39, %rd3, %rd38;
	ld.global.f64 	%fd22, [%rd39];
	shl.b32 	%r40, %r38, 1;
	add.s32 	%r41, %r11, %r40;
	mul.wide.s32 	%rd40, %r41, 8;
	add.s64 	%rd41, %rd1, %rd40;
	ld.global.f64 	%fd23, [%rd41];
	ld.global.u32 	%r42, [%rd2+28];
	add.s32 	%r43, %r13, %r42;
	mul.wide.s32 	%rd42, %r43, 8;
	add.s64 	%rd43, %rd3, %rd42;
	ld.global.f64 	%fd24, [%rd43];
	shl.b32 	%r44, %r42, 1;
	add.s32 	%r45, %r12, %r44;
	mul.wide.s32 	%rd44, %r45, 8;
	add.s64 	%rd45, %rd1, %rd44;
	ld.global.f64 	%fd25, [%rd45];
	mul.f64 	%fd26, %fd24, %fd25;
	fma.rn.f64 	%fd27, %fd22, %fd23, %fd26;
	add.f64 	%fd28, %fd21, %fd27;
	st.shared.f64 	[_ZZ8calAlphaPdS_PiE5total], %fd28;
	div.rn.f64 	%fd29, %fd6, %fd28;
	st.global.f64 	[%rd21], %fd29;
	div.rn.f64 	%fd30, %fd13, %fd28;
	st.global.f64 	[%rd21+8], %fd30;
	div.rn.f64 	%fd31, %fd20, %fd28;
	st.global.f64 	[%rd21+16], %fd31;
	div.rn.f64 	%fd32, %fd27, %fd28;
	st.global.f64 	[%rd21+24], %fd32;
	add.s32 	%r46, %r46, 1;
	setp.ne.s32 	%p1, %r46, 8001;
	@%p1 bra 	$L__BB2_1;
	ret;

}
	// .globl	_Z7calBetaPdS_Pii
.visible .entry _Z7calBetaPdS_Pii(
	.param .u64 .ptr .align 1 _Z7calBetaPdS_Pii_param_0,
	.param .u64 .ptr .align 1 _Z7calBetaPdS_Pii_param_1,
	.param .u64 .ptr .align 1 _Z7calBetaPdS_Pii_param_2,
	.param .u32 _Z7calBetaPdS_Pii_param_3
)
{
	.reg .pred 	%p<3>;
	.reg .b32 	%r<34>;
	.reg .b64 	%rd<35>;
	.reg .b64 	%fd<33>;
	// demoted variable
	.shared .align 8 .u64 _ZZ7calBetaPdS_PiiE8dd_gamma;
	// demoted variable
	.shared .align 8 .u64 _ZZ7calBetaPdS_PiiE7dd_from;
	// demoted variable
	.shared .align 8 .f64 _ZZ7calBetaPdS_PiiE5total;
	ld.param.u64 	%rd4, [_Z7calBetaPdS_Pii_param_0];
	ld.param.u64 	%rd6, [_Z7calBetaPdS_Pii_param_1];
	ld.param.u64 	%rd5, [_Z7calBetaPdS_Pii_param_2];
	ld.param.u32 	%r10, [_Z7calBetaPdS_Pii_param_3];
	cvta.to.global.u64 	%rd1, %rd6;
	st.shared.u64 	[_ZZ7calBetaPdS_PiiE8dd_gamma], %rd4;
	st.shared.u64 	[_ZZ7calBetaPdS_PiiE7dd_from], %rd5;
	mov.u32 	%r1, %ctaid.x;
	setp.eq.s32 	%p1, %r10, 0;
	@%p1 bra 	$L__BB3_2;
	mul.lo.s32 	%r11, %r1, 32000;
	mul.wide.s32 	%rd7, %r11, 8;
	add.s64 	%rd8, %rd1, %rd7;
	mov.b64 	%rd9, 4607182418800017408;
	st.global.u64 	[%rd8+256000], %rd9;
	mov.b64 	%rd10, 0;
	st.global.u64 	[%rd8+256008], %rd10;
	st.global.u64 	[%rd8+256016], %rd10;
	st.global.u64 	[%rd8+256024], %rd10;
	bra.uni 	$L__BB3_3;
$L__BB3_2:
	mul.lo.s32 	%r12, %r1, 32000;
	mul.wide.s32 	%rd11, %r12, 8;
	add.s64 	%rd12, %rd1, %rd11;
	mov.b64 	%rd13, 4598175219545276416;
	st.global.u64 	[%rd12+256000], %rd13;
	st.global.u64 	[%rd12+256008], %rd13;
	st.global.u64 	[%rd12+256016], %rd13;
	st.global.u64 	[%rd12+256024], %rd13;
$L__BB3_3:
	cvta.to.global.u64 	%rd2, %rd5;
	mul.lo.s32 	%r33, %r1, 64000;
	mad.lo.s32 	%r32, %r1, 32000, 32000;
	cvta.to.global.u64 	%rd3, %rd4;
	mov.b32 	%r31, 31996;
$L__BB3_4:
	mov.b64 	%rd14, 0;
	st.shared.u64 	[_ZZ7calBetaPdS_PiiE5total], %rd14;
	add.s32 	%r7, %r32, -4;
	add.s32 	%r14, %r33, 63992;
	ld.global.u32 	%r15, [%rd2];
	add.s32 	%r16, %r32, %r15;
	mul.wide.s32 	%rd15, %r16, 8;
	add.s64 	%rd16, %rd1, %rd15;
	ld.global.f64 	%fd1, [%rd16];
	mul.wide.u32 	%rd17, %r14, 8;
	add.s64 	%rd18, %rd3, %rd17;
	ld.global.f64 	%fd2, [%rd18];
	ld.global.u32 	%r17, [%rd2+4];
	add.s32 	%r18, %r32, %r17;
	mul.wide.s32 	%rd19, %r18, 8;
	add.s64 	%rd20, %rd1, %rd19;
	ld.global.f64 	%fd3, [%rd20];
	ld.global.f64 	%fd4, [%rd18+8];
	mul.f64 	%fd5, %fd3, %fd4;
	fma.rn.f64 	%fd6, %fd1, %fd2, %fd5;
	mul.wide.u32 	%rd21, %r7, 8;
	add.s64 	%rd22, %rd1, %rd21;
	st.global.f64 	[%rd22], %fd6;
	add.f64 	%fd7, %fd6, 0d0000000000000000;
	st.shared.f64 	[_ZZ7calBetaPdS_PiiE5total], %fd7;
	ld.global.u32 	%r19, [%rd2+8];
	add.s32 	%r20, %r32, %r19;
	mul.wide.s32 	%rd23, %r20, 8;
	add.s64 	%rd24, %rd1, %rd23;
	ld.global.f64 	%fd8, [%rd24];
	ld.global.f64 	%fd9, [%rd18+16];
	ld.global.u32 	%r21, [%rd2+12];
	add.s32 	%r22, %r32, %r21;
	mul.wide.s32 	%rd25, %r22, 8;
	add.s64 	%rd26, %rd1, %rd25;
	ld.global.f64 	%fd10, [%rd26];
	ld.global.f64 	%fd11, [%rd18+24];
	mul.f64 	%fd12, %fd10, %fd11;
	fma.rn.f64 	%fd13, %fd8, %fd9, %fd12;
	st.global.f64 	[%rd22+8], %fd13;
	add.f64 	%fd14, %fd7, %fd13;
	st.shared.f64 	[_ZZ7calBetaPdS_PiiE5total], %fd14;
	ld.global.u32 	%r23, [%rd2+16];
	add.s32 	%r24, %r32, %r23;
	mul.wide.s32 	%rd27, %r24, 8;
	add.s64 	%rd28, %rd1, %rd27;
	ld.global.f64 	%fd15, [%rd28];
	ld.global.f64 	%fd16, [%rd18+32];
	ld.global.u32 	%r25, [%rd2+20];
	add.s32 	%r26, %r32, %r25;
	mul.wide.s32 	%rd29, %r26, 8;
	add.s64 	%rd30, %rd1, %rd29;
	ld.global.f64 	%fd17, [%rd30];
	ld.global.f64 	%fd18, [%rd18+40];
	mul.f64 	%fd19, %fd17, %fd18;
	fma.rn.f64 	%fd20, %fd15, %fd16, %fd19;
	st.global.f64 	[%rd22+16], %fd20;
	add.f64 	%fd21, %fd14, %fd20;
	st.shared.f64 	[_ZZ7calBetaPdS_PiiE5total], %fd21;
	ld.global.u32 	%r27, [%rd2+24];
	add.s32 	%r28, %r32, %r27;
	mul.wide.s32 	%rd31, %r28, 8;
	add.s64 	%rd32, %rd1, %rd31;
	ld.global.f64 	%fd22, [%rd32];
	ld.global.f64 	%fd23, [%rd18+48];
	ld.global.u32 	%r29, [%rd2+28];
	add.s32 	%r30, %r32, %r29;
	mul.wide.s32 	%rd33, %r30, 8;
	add.s64 	%rd34, %rd1, %rd33;
	ld.global.f64 	%fd24, [%rd34];
	ld.global.f64 	%fd25, [%rd18+56];
	mul.f64 	%fd26, %fd24, %fd25;
	fma.rn.f64 	%fd27, %fd22, %fd23, %fd26;
	add.f64 	%fd28, %fd21, %fd27;
	st.shared.f64 	[_ZZ7calBetaPdS_PiiE5total], %fd28;
	div.rn.f64 	%fd29, %fd6, %fd28;
	st.global.f64 	[%rd22], %fd29;
	div.rn.f64 	%fd30, %fd13, %fd28;
	st.global.f64 	[%rd22+8], %fd30;
	div.rn.f64 	%fd31, %fd20, %fd28;
	st.global.f64 	[%rd22+16], %fd31;
	div.rn.f64 	%fd32, %fd27, %fd28;
	st.global.f64 	[%rd22+24], %fd32;
	add.s32 	%r33, %r33, -8;
	add.s32 	%r31, %r31, -4;
	setp.ne.s32 	%p2, %r31, -4;
	mov.u32 	%r32, %r7;
	@%p2 bra 	$L__BB3_4;
	ret;

}


// ===== COMPILED SASS (sm_100) =====

	.target	sm_100

	.elftype	@"ET_EXEC"


//--------------------- .note.nv.tkinfo           --------------------------
	.section	.note.nv.tkinfo,"",@"SHT_NOTE"
	.sectionflags	@"SHF_NOTE_NV_TKINFO"
	.tkinfo
        /*0018*/ 	.word	0x00000002
        /*0030*/ 	.string	""
        /*0030*/ 	.string	"ptxas"
        /*0030*/ 	.string	"Cuda compilation tools, release 13.0, V13.0.88"
        /*0030*/ 	.string	"Build cuda_13.0.r13.0/compiler.36424714_0"
        /*0030*/ 	.string	"-arch sm_100 -m 64 "



//--------------------- .note.nv.cuinfo           --------------------------
	.section	.note.nv.cuinfo,"",@"SHT_NOTE"
	.sectionflags	@"SHF_NOTE_NV_CUINFO"
        /*0018*/ 	.short	0x0002
        /*001a*/ 	.short	0x0064
        /*001c*/ 	.short	0x0082
	.zero		2


//--------------------- .nv.info                  --------------------------
	.section	.nv.info,"",@"SHT_CUDA_INFO"
	.align	4


	//----- nvinfo : EIATTR_REGCOUNT
	.align		4
        /*0000*/ 	.byte	0x04, 0x2f
        /*0002*/ 	.short	(.L_1 - .L_0)
	.align		4
.L_0:
        /*0004*/ 	.word	index@(_Z8calgammaPdS_PiS_S_S_i)
        /*0008*/ 	.word	0x00000018


	//----- nvinfo : EIATTR_FRAME_SIZE
	.align		4
.L_1:
        /*000c*/ 	.byte	0x04, 0x11
        /*000e*/ 	.short	(.L_3 - .L_2)
	.align		4
.L_2:
        /*0010*/ 	.word	index@(_Z8calgammaPdS_PiS_S_S_i)
        /*0014*/ 	.word	0x00000000


	//----- nvinfo : EIATTR_REGCOUNT
	.align		4
.L_3:
        /*0018*/ 	.byte	0x04, 0x2f
        /*001a*/ 	.short	(.L_5 - .L_4)
	.align		4
.L_4:
        /*001c*/ 	.word	index@(_Z9calExtLLRPdS_S_PiS_)
        /*0020*/ 	.word	0x0000001f


	//----- nvinfo : EIATTR_FRAME_SIZE
	.align		4
.L_5:
        /*0024*/ 	.byte	0x04, 0x11
        /*0026*/ 	.short	(.L_7 - .L_6)
	.align		4
.L_6:
        /*0028*/ 	.word	index@($__internal_2_$__cuda_sm20_div_rn_f64_full)
        /*002c*/ 	.word	0x00000000


	//----- nvinfo : EIATTR_FRAME_SIZE
	.align		4
.L_7:
        /*0030*/ 	.byte	0x04, 0x11
        /*0032*/ 	.short	(.L_9 - .L_8)
	.align		4
.L_8:
        /*0034*/ 	.word	index@(_Z9calExtLLRPdS_S_PiS_)
        /*0038*/ 	.word	0x00000000


	//----- nvinfo : EIATTR_REGCOUNT
	.align		4
.L_9:
        /*003c*/ 	.byte	0x04, 0x2f
        /*003e*/ 	.short	(.L_11 - .L_10)
	.align		4
.L_10:
        /*0040*/ 	.word	index@(_Z8calAlphaPdS_Pi)
        /*0044*/ 	.word	0x00000025


	//----- nvinfo : EIATTR_FRAME_SIZE
	.align		4
.L_11:
        /*0048*/ 	.byte	0x04, 0x11
        /*004a*/ 	.short	(.L_13 - .L_12)
	.align		4
.L_12:
        /*004c*/ 	.word	index@($__internal_1_$__cuda_sm20_div_rn_f64_full)
        /*0050*/ 	.word	0x00000000


	//----- nvinfo : EIATTR_FRAME_SIZE
	.align		4
.L_13:
        /*0054*/ 	.byte	0x04, 0x11
        /*0056*/ 	.short	(.L_15 - .L_14)
	.align		4
.L_14:
        /*0058*/ 	.word	index@(_Z8calAlphaPdS_Pi)
        /*005c*/ 	.word	0x00000000


	//----- nvinfo : EIATTR_REGCOUNT
	.align		4
.L_15:
        /*0060*/ 	.byte	0x04, 0x2f
        /*0062*/ 	.short	(.L_17 - .L_16)
	.align		4
.L_16:
        /*0064*/ 	.word	index@(_Z7calBetaPdS_Pii)
        /*0068*/ 	.word	0x00000026


	//----- nvinfo : EIATTR_FRAME_SIZE
	.align		4
.L_17:
        /*006c*/ 	.byte	0x04, 0x11
        /*006e*/ 	.short	(.L_19 - .L_18)
	.align		4
.L_18:
        /*0070*/ 	.word	index@($__internal_0_$__cuda_sm20_div_rn_f64_full)
        /*0074*/ 	.word	0x00000000


	//----- nvinfo : EIATTR_FRAME_SIZE
	.align		4
.L_19:
        /*0078*/ 	.byte	0x04, 0x11
        /*007a*/ 	.short	(.L_21 - .L_20)
	.align		4
.L_20:
        /*007c*/ 	.word	index@(_Z7calBetaPdS_Pii)
        /*0080*/ 	.word	0x00000000


	//----- nvinfo : EIATTR_MIN_STACK_SIZE
	.align		4
.L_21:
        /*0084*/ 	.byte	0x04, 0x12
        /*0086*/ 	.short	(.L_23 - .L_22)
	.align		4
.L_22:
        /*0088*/ 	.word	index@(_Z7calBetaPdS_Pii)
        /*008c*/ 	.word	0x00000000


	//----- nvinfo : EIATTR_MIN_STACK_SIZE
	.align		4
.L_23:
        /*0090*/ 	.byte	0x04, 0x12
        /*0092*/ 	.short	(.L_25 - .L_24)
	.align		4
.L_24:
        /*0094*/ 	.word	index@(_Z8calAlphaPdS_Pi)
        /*0098*/ 	.word	0x00000000


	//----- nvinfo : EIATTR_MIN_STACK_SIZE
	.align		4
.L_25:
        /*009c*/ 	.byte	0x04, 0x12
        /*009e*/ 	.short	(.L_27 - .L_26)
	.align		4
.L_26:
        /*00a0*/ 	.word	index@(_Z9calExtLLRPdS_S_PiS_)
        /*00a4*/ 	.word	0x00000000


	//----- nvinfo : EIATTR_MIN_STACK_SIZE
	.align		4
.L_27:
        /*00a8*/ 	.byte	0x04, 0x12
        /*00aa*/ 	.short	(.L_29 - .L_28)
	.align		4
.L_28:
        /*00ac*/ 	.word	index@(_Z8calgammaPdS_PiS_S_S_i)
        /*00b0*/ 	.word	0x00000000
.L_29:


//--------------------- .nv.compat                --------------------------
	.section	.nv.compat,"",@"SHT_CUDA_COMPAT_INFO"
	.align	4
        /*0000*/ 	.byte	0x02, 0x09, 0x00, 0x00, 0x02, 0x02, 0x01, 0x00, 0x02, 0x05, 0x05, 0x00, 0x03, 0x07, 0x01, 0x01
        /*0010*/ 	.byte	0x02, 0x03, 0x00, 0x00, 0x02, 0x06, 0x01, 0x00, 0x04, 0x0b, 0x08, 0x00, 0x01, 0x00, 0x00, 0x00
        /*0020*/ 	.byte	0x00, 0x00, 0x00, 0x00


//--------------------- .nv.info._Z7calBetaPdS_Pii --------------------------
	.section	.nv.info._Z7calBetaPdS_Pii,"",@"SHT_CUDA_INFO"
	.sectionflags	@""
	.align	4


	//----- nvinfo : EIATTR_CUDA_API_VERSION
	.align		4
        /*0000*/ 	.byte	0x04, 0x37
        /*0002*/ 	.short	(.L_31 - .L_30)
.L_30:
        /*0004*/ 	.word	0x00000082


	//----- nvinfo : EIATTR_KPARAM_INFO
	.align		4
.L_31:
        /*0008*/ 	.byte	0x04, 0x17
        /*000a*/ 	.short	(.L_33 - .L_32)
.L_32:
        /*000c*/ 	.word	0x00000000
        /*0010*/ 	.short	0x0003
        /*0012*/ 	.short	0x0018
        /*0014*/ 	.byte	0x00, 0xf0, 0x11, 0x00


	//----- nvinfo : EIATTR_KPARAM_INFO
	.align		4
.L_33:
        /*0018*/ 	.byte	0x04, 0x17
        /*001a*/ 	.short	(.L_35 - .L_34)
.L_34:
        /*001c*/ 	.word	0x00000000
        /*0020*/ 	.short	0x0002
        /*0022*/ 	.short	0x0010
        /*0024*/ 	.byte	0x00, 0xf5, 0x21, 0x00


	//----- nvinfo : EIATTR_KPARAM_INFO
	.align		4
.L_35:
        /*0028*/ 	.byte	0x04, 0x17
        /*002a*/ 	.short	(.L_37 - .L_36)
.L_36:
        /*002c*/ 	.word	0x00000000
        /*0030*/ 	.short	0x0001
        /*0032*/ 	.short	0x0008
        /*0034*/ 	.byte	0x00, 0xf5, 0x21, 0x00


	//----- nvinfo : EIATTR_KPARAM_INFO
	.align		4
.L_37:
        /*0038*/ 	.byte	0x04, 0x17
        /*003a*/ 	.short	(.L_39 - .L_38)
.L_38:
        /*003c*/ 	.word	0x00000000
        /*0040*/ 	.short	0x0000
        /*0042*/ 	.short	0x0000
        /*0044*/ 	.byte	0x00, 0xf5, 0x21, 0x00


	//----- nvinfo : EIATTR_SPARSE_MMA_MASK
	.align		4
.L_39:
        /*0048*/ 	.byte	0x03, 0x50
        /*004a*/ 	.short	0x0000


	//----- nvinfo : EIATTR_MAXREG_COUNT
	.align		4
        /*004c*/ 	.byte	0x03, 0x1b
        /*004e*/ 	.short	0x00ff


	//----- nvinfo : EIATTR_MERCURY_ISA_VERSION
	.align		4
        /*0050*/ 	.byte	0x03, 0x5f
        /*0052*/ 	.short	0x0101


	//----- nvinfo : EIATTR_VRC_CTA_INIT_COUNT
	.align		4
        /*0054*/ 	.byte	0x02, 0x4a
	.zero		1
	.zero		1


	//----- nvinfo : EIATTR_EXIT_INSTR_OFFSETS
	.align		4
        /*0058*/ 	.byte	0x04, 0x1c
        /*005a*/ 	.short	(.L_41 - .L_40)


	//   ....[0]....
.L_40:
        /*005c*/ 	.word	0x00000c50


	//----- nvinfo : EIATTR_CRS_STACK_SIZE
	.align		4
.L_41:
        /*0060*/ 	.byte	0x04, 0x1e
        /*0062*/ 	.short	(.L_43 - .L_42)
.L_42:
        /*0064*/ 	.word	0x00000000


	//----- nvinfo : EIATTR_CBANK_PARAM_SIZE
	.align		4
.L_43:
        /*0068*/ 	.byte	0x03, 0x19
        /*006a*/ 	.short	0x001c


	//----- nvinfo : EIATTR_PARAM_CBANK
	.align		4
        /*006c*/ 	.byte	0x04, 0x0a
        /*006e*/ 	.short	(.L_45 - .L_44)
	.align		4
.L_44:
        /*0070*/ 	.word	index@(.nv.constant0._Z7calBetaPdS_Pii)
        /*0074*/ 	.short	0x0380
        /*0076*/ 	.short	0x001c


	//----- nvinfo : EIATTR_SW_WAR
	.align		4
.L_45:
        /*0078*/ 	.byte	0x04, 0x36
        /*007a*/ 	.short	(.L_47 - .L_46)
.L_46:
        /*007c*/ 	.word	0x00000008
.L_47:


//--------------------- .nv.info._Z8calAlphaPdS_Pi --------------------------
	.section	.nv.info._Z8calAlphaPdS_Pi,"",@"SHT_CUDA_INFO"
	.sectionflags	@""
	.align	4


	//----- nvinfo : EIATTR_CUDA_API_VERSION
	.align		4
        /*0000*/ 	.byte	0x04, 0x37
        /*0002*/ 	.short	(.L_49 - .L_48)
.L_48:
        /*0004*/ 	.word	0x00000082


	//----- nvinfo : EIATTR_KPARAM_INFO
	.align		4
.L_49:
        /*0008*/ 	.byte	0x04, 0x17
        /*000a*/ 	.short	(.L_51 - .L_50)
.L_50:
        /*000c*/ 	.word	0x00000000
        /*0010*/ 	.short	0x0002
        /*0012*/ 	.short	0x0010
        /*0014*/ 	.byte	0x00, 0xf5, 0x21, 0x00


	//----- nvinfo : EIATTR_KPARAM_INFO
	.align		4
.L_51:
        /*0018*/ 	.byte	0x04, 0x17
        /*001a*/ 	.short	(.L_53 - .L_52)
.L_52:
        /*001c*/ 	.word	0x00000000
        /*0020*/ 	.short	0x0001
        /*0022*/ 	.short	0x0008
        /*0024*/ 	.byte	0x00, 0xf5, 0x21, 0x00


	//----- nvinfo : EIATTR_KPARAM_INFO
	.align		4
.L_53:
        /*0028*/ 	.byte	0x04, 0x17
        /*002a*/ 	.short	(.L_55 - .L_54)
.L_54:
        /*002c*/ 	.word	0x00000000
        /*0030*/ 	.short	0x0000
        /*0032*/ 	.short	0x0000
        /*0034*/ 	.byte	0x00, 0xf5, 0x21, 0x00


	//----- nvinfo : EIATTR_SPARSE_MMA_MASK
	.align		4
.L_55:
        /*0038*/ 	.byte	0x03, 0x50
        /*003a*/ 	.short	0x0000


	//----- nvinfo : EIATTR_MAXREG_COUNT
	.align		4
        /*003c*/ 	.byte	0x03, 0x1b
        /*003e*/ 	.short	0x00ff


	//----- nvinfo : EIATTR_MERCURY_ISA_VERSION
	.align		4
        /*0040*/ 	.byte	0x03, 0x5f
        /*0042*/ 	.short	0x0101


	//----- nvinfo : EIATTR_VRC_CTA_INIT_COUNT
	.align		4
        /*0044*/ 	.byte	0x02, 0x4a
	.zero		1
	.zero		1


	//----- nvinfo : EIATTR_EXIT_INSTR_OFFSETS
	.align		4
        /*0048*/ 	.byte	0x04, 0x1c
        /*004a*/ 	.short	(.L_57 - .L_56)


	//   ....[0]....
.L_56:
        /*004c*/ 	.word	0x00000c60


	//----- nvinfo : EIATTR_CRS_STACK_SIZE
	.align		4
.L_57:
        /*0050*/ 	.byte	0x04, 0x1e
        /*0052*/ 	.short	(.L_59 - .L_58)
.L_58:
        /*0054*/ 	.word	0x00000000


	//----- nvinfo : EIATTR_CBANK_PARAM_SIZE
	.align		4
.L_59:
        /*0058*/ 	.byte	0x03, 0x19
        /*005a*/ 	.short	0x0018


	//----- nvinfo : EIATTR_PARAM_CBANK
	.align		4
        /*005c*/ 	.byte	0x04, 0x0a
        /*005e*/ 	.short	(.L_61 - .L_60)
	.align		4
.L_60:
        /*0060*/ 	.word	index@(.nv.constant0._Z8calAlphaPdS_Pi)
        /*0064*/ 	.short	0x0380
        /*0066*/ 	.short	0x0018


	//----- nvinfo : EIATTR_SW_WAR
	.align		4
.L_61:
        /*0068*/ 	.byte	0x04, 0x36
        /*006a*/ 	.short	(.L_63 - .L_62)
.L_62:
        /*006c*/ 	.word	0x00000008
.L_63:


//--------------------- .nv.info._Z9calExtLLRPdS_S_PiS_ --------------------------
	.section	.nv.info._Z9calExtLLRPdS_S_PiS_,"",@"SHT_CUDA_INFO"
	.sectionflags	@""
	.align	4


	//----- nvinfo : EIATTR_CUDA_API_VERSION
	.align		4
        /*0000*/ 	.byte	0x04, 0x37
        /*0002*/ 	.short	(.L_65 - .L_64)
.L_64:
        /*0004*/ 	.word	0x00000082


	//----- nvinfo : EIATTR_KPARAM_INFO
	.align		4
.L_65:
        /*0008*/ 	.byte	0x04, 0x17
        /*000a*/ 	.short	(.L_67 - .L_66)
.L_66:
        /*000c*/ 	.word	0x00000000
        /*0010*/ 	.short	0x0004
        /*0012*/ 	.short	0x0020
        /*0014*/ 	.byte	0x00, 0xf5, 0x21, 0x00


	//----- nvinfo : EIATTR_KPARAM_INFO
	.align		4
.L_67:
        /*0018*/ 	.byte	0x04, 0x17
        /*001a*/ 	.short	(.L_69 - .L_68)
.L_68:
        /*001c*/ 	.word	0x00000000
        /*0020*/ 	.short	0x0003
        /*0022*/ 	.short	0x0018
        /*0024*/ 	.byte	0x00, 0xf5, 0x21, 0x00


	//----- nvinfo : EIATTR_KPARAM_INFO
	.align		4
.L_69:
        /*0028*/ 	.byte	0x04, 0x17
        /*002a*/ 	.short	(.L_71 - .L_70)
.L_70:
        /*002c*/ 	.word	0x00000000
        /*0030*/ 	.short	0x0002
        /*0032*/ 	.short	0x0010
        /*0034*/ 	.byte	0x00, 0xf5, 0x21, 0x00


	//----- nvinfo : EIATTR_KPARAM_INFO
	.align		4
.L_71:
        /*0038*/ 	.byte	0x04, 0x17
        /*003a*/ 	.short	(.L_73 - .L_72)
.L_72:
        /*003c*/ 	.word	0x00000000
        /*0040*/ 	.short	0x0001
        /*0042*/ 	.short	0x0008
        /*0044*/ 	.byte	0x00, 0xf5, 0x21, 0x00


	//----- nvinfo : EIATTR_KPARAM_INFO
	.align		4
.L_73:
        /*0048*/ 	.byte	0x04, 0x17
        /*004a*/ 	.short	(.L_75 - .L_74)
.L_74:
        /*004c*/ 	.word	0x00000000
        /*0050*/ 	.short	0x0000
        /*0052*/ 	.short	0x0000
        /*0054*/ 	.byte	0x00, 0xf5, 0x21, 0x00


	//----- nvinfo : EIATTR_SPARSE_MMA_MASK
	.align		4
.L_75:
        /*0058*/ 	.byte	0x03, 0x50
        /*005a*/ 	.short	0x0000


	//----- nvinfo : EIATTR_MAXREG_COUNT
	.align		4
        /*005c*/ 	.byte	0x03, 0x1b
        /*005e*/ 	.short	0x00ff


	//----- nvinfo : EIATTR_MERCURY_ISA_VERSION
	.align		4
        /*0060*/ 	.byte	0x03, 0x5f
        /*0062*/ 	.short	0x0101


	//----- nvinfo : EIATTR_VRC_CTA_INIT_COUNT
	.align		4
        /*0064*/ 	.byte	0x02, 0x4a
	.zero		1
	.zero		1


	//----- nvinfo : EIATTR_EXIT_INSTR_OFFSETS
	.align		4
        /*0068*/ 	.byte	0x04, 0x1c
        /*006a*/ 	.short	(.L_77 - .L_76)


	//   ....[0]....
.L_76:
        /*006c*/ 	.word	0x00000b40


	//----- nvinfo : EIATTR_CRS_STACK_SIZE
	.align		4
.L_77:
        /*0070*/ 	.byte	0x04, 0x1e
        /*0072*/ 	.short	(.L_79 - .L_78)
.L_78:
        /*0074*/ 	.word	0x00000000


	//----- nvinfo : EIATTR_CBANK_PARAM_SIZE
	.align		4
.L_79:
        /*0078*/ 	.byte	0x03, 0x19
        /*007a*/ 	.short	0x0028


	//----- nvinfo : EIATTR_PARAM_CBANK
	.align		4
        /*007c*/ 	.byte	0x04, 0x0a
        /*007e*/ 	.short	(.L_81 - .L_80)
	.align		4
.L_80:
        /*0080*/ 	.word	index@(.nv.constant0._Z9calExtLLRPdS_S_PiS_)
        /*0084*/ 	.short	0x0380
        /*0086*/ 	.short	0x0028


	//----- nvinfo : EIATTR_SW_WAR
	.align		4
.L_81:
        /*0088*/ 	.byte	0x04, 0x36
        /*008a*/ 	.short	(.L_83 - .L_82)
.L_82:
        /*008c*/ 	.word	0x00000008
.L_83:


//--------------------- .nv.info._Z8calgammaPdS_PiS_S_S_i --------------------------
	.section	.nv.info._Z8calgammaPdS_PiS_S_S_i,"",@"SHT_CUDA_INFO"
	.sectionflags	@""
	.align	4


	//----- nvinfo : EIATTR_CUDA_API_VERSION
	.align		4
        /*0000*/ 	.byte	0x04, 0x37
        /*0002*/ 	.short	(.L_85 - .L_84)
.L_84:
        /*0004*/ 	.word	0x00000082


	//----- nvinfo : EIATTR_KPARAM_INFO
	.align		4
.L_85:
        /*0008*/ 	.byte	0x04, 0x17
        /*000a*/ 	.short	(.L_87 - .L_86)
.L_86:
        /*000c*/ 	.word	0x00000000
        /*0010*/ 	.short	0x0006
        /*0012*/ 	.short	0x0030
        /*0014*/ 	.byte	0x00, 0xf0, 0x11, 0x00


	//----- nvinfo : EIATTR_KPARAM_INFO
	.align		4
.L_87:
        /*0018*/ 	.byte	0x04, 0x17
        /*001a*/ 	.short	(.L_89 - .L_88)
.L_88:
        /*001c*/ 	.word	0x00000000
        /*0020*/ 	.short	0x0005
        /*0022*/ 	.short	0x0028
        /*0024*/ 	.byte	0x00, 0xf5, 0x21, 0x00


	//----- nvinfo : EIATTR_KPARAM_INFO
	.align		4
.L_89:
        /*0028*/ 	.byte	0x04, 0x17
        /*002a*/ 	.short	(.L_91 - .L_90)
.L_90:
        /*002c*/ 	.word	0x00000000
        /*0030*/ 	.short	0x0004
        /*0032*/ 	.short	0x0020
        /*0034*/ 	.byte	0x00, 0xf5, 0x21, 0x00


	//----- nvinfo : EIATTR_KPARAM_INFO
	.align		4
.L_91:
        /*0038*/ 	.byte	0x04, 0x17
        /*003a*/ 	.short	(.L_93 - .L_92)
.L_92:
        /*003c*/ 	.word	0x00000000
        /*0040*/ 	.short	0x0003
        /*0042*/ 	.short	0x0018
        /*0044*/ 	.byte	0x00, 0xf5, 0x21, 0x00


	//----- nvinfo : EIATTR_KPARAM_INFO
	.align		4
.L_93:
        /*0048*/ 	.byte	0x04, 0x17
        /*004a*/ 	.short	(.L_95 - .L_94)
.L_94:
        /*004c*/ 	.word	0x00000000
        /*0050*/ 	.short	0x0002
        /*0052*/ 	.short	0x0010
        /*0054*/ 	.byte	0x00, 0xf5, 0x21, 0x00


	//----- nvinfo : EIATTR_KPARAM_INFO
	.align		4
.L_95:
        /*0058*/ 	.byte	0x04, 0x17
        /*005a*/ 	.short	(.L_97 - .L_96)
.L_96:
        /*005c*/ 	.word	0x00000000
        /*0060*/ 	.short	0x0001
        /*0062*/ 	.short	0x0008
        /*0064*/ 	.byte	0x00, 0xf5, 0x21, 0x00


	//----- nvinfo : EIATTR_KPARAM_INFO
	.align		4
.L_97:
        /*0068*/ 	.byte	0x04, 0x17
        /*006a*/ 	.short	(.L_99 - .L_98)
.L_98:
        /*006c*/ 	.word	0x00000000
        /*0070*/ 	.short	0x0000
        /*0072*/ 	.short	0x0000
        /*0074*/ 	.byte	0x00, 0xf5, 0x21, 0x00


	//----- nvinfo : EIATTR_SPARSE_MMA_MASK
	.align		4
.L_99:
        /*0078*/ 	.byte	0x03, 0x50
        /*007a*/ 	.short	0x0000


	//----- nvinfo : EIATTR_MAXREG_COUNT
	.align		4
        /*007c*/ 	.byte	0x03, 0x1b
        /*007e*/ 	.short	0x00ff


	//----- nvinfo : EIATTR_MERCURY_ISA_VERSION
	.align		4
        /*0080*/ 	.byte	0x03, 0x5f
        /*0082*/ 	.short	0x0101


	//----- nvinfo : EIATTR_VRC_CTA_INIT_COUNT
	.align		4
        /*0084*/ 	.byte	0x02, 0x4a
	.zero		1
	.zero		1


	//----- nvinfo : EIATTR_EXIT_INSTR_OFFSETS
	.align		4
        /*0088*/ 	.byte	0x04, 0x1c
        /*008a*/ 	.short	(.L_101 - .L_100)


	//   ....[0]....
.L_100:
        /*008c*/ 	.word	0x000008e0


	//----- nvinfo : EIATTR_CRS_STACK_SIZE
	.align		4
.L_101:
        /*0090*/ 	.byte	0x04, 0x1e
        /*0092*/ 	.short	(.L_103 - .L_102)
.L_102:
        /*0094*/ 	.word	0x00000000


	//----- nvinfo : EIATTR_CBANK_PARAM_SIZE
	.align		4
.L_103:
        /*0098*/ 	.byte	0x03, 0x19
        /*009a*/ 	.short	0x0034


	//----- nvinfo : EIATTR_PARAM_CBANK
	.align		4
        /*009c*/ 	.byte	0x04, 0x0a
        /*009e*/ 	.short	(.L_105 - .L_104)
	.align		4
.L_104:
        /*00a0*/ 	.word	index@(.nv.constant0._Z8calgammaPdS_PiS_S_S_i)
        /*00a4*/ 	.short	0x0380
        /*00a6*/ 	.short	0x0034


	//----- nvinfo : EIATTR_SW_WAR
	.align		4
.L_105:
        /*00a8*/ 	.byte	0x04, 0x36
        /*00aa*/ 	.short	(.L_107 - .L_106)
.L_106:
        /*00ac*/ 	.word	0x00000008
.L_107:


//--------------------- .nv.callgraph             --------------------------
	.section	.nv.callgraph,"",@"SHT_CUDA_CALLGRAPH"
	.align	4
	.sectionentsize	8
	.align		4
        /*0000*/ 	.word	0x00000000
	.align		4
        /*0004*/ 	.word	0xffffffff
	.align		4
        /*0008*/ 	.word	0x00000000
	.align		4
        /*000c*/ 	.word	0xfffffffe
	.align		4
        /*0010*/ 	.word	0x00000000
	.align		4
        /*0014*/ 	.word	0xfffffffd
	.align		4
        /*0018*/ 	.word	0x00000000
	.align		4
        /*001c*/ 	.word	0xfffffffc


//--------------------- .text._Z7calBetaPdS_Pii   --------------------------
	.section	.text._Z7calBetaPdS_Pii,"ax",@progbits
	.align	128
        .global         _Z7calBetaPdS_Pii
        .type           _Z7calBetaPdS_Pii,@function
        .size           _Z7calBetaPdS_Pii,(.L_x_40 - _Z7calBetaPdS_Pii)
        .other          _Z7calBetaPdS_Pii,@"STO_CUDA_ENTRY STV_DEFAULT"
_Z7calBetaPdS_Pii:
.text._Z7calBetaPdS_Pii:
[----:B------:R-:W-:Y:S08]  /*0000*/  LDC R1, c[0x0][0x37c] ;  /* 0x0000df00ff017b82 */ /* 0x000ff00000000800 */
[----:B------:R-:W0:Y:S01]  /*0010*/  S2UR UR5, SR_CgaCtaId ;  /* 0x00000000000579c3 */ /* 0x000e220000008800 */
[----:B------:R-:W-:Y:S01]  /*0020*/  UMOV UR4, 0x400 ;  /* 0x0000040000047882 */ /* 0x000fe20000000000 */
[----:B------:R-:W1:Y:S01]  /*0030*/  S2R R10, SR_CTAID.X ;  /* 0x00000000000a7919 */ /* 0x000e620000002500 */
[----:B------:R-:W2:Y:S05]  /*0040*/  LDCU.64 UR8, c[0x0][0x358] ;  /* 0x00006b00ff0877ac */ /* 0x000eaa0008000a00 */
[----:B------:R-:W3:Y:S08]  /*0050*/  LDC.64 R4, c[0x0][0x380] ;  /* 0x0000e000ff047b82 */ /* 0x000ef00000000a00 */
[----:B------:R-:W3:Y:S01]  /*0060*/  LDC.64 R6, c[0x0][0x390] ;  /* 0x0000e400ff067b82 */ /* 0x000ee20000000a00 */
[----:B0-----:R-:W-:Y:S01]  /*0070*/  ULEA UR4, UR5, UR4, 0x18 ;  /* 0x0000000405047291 */ /* 0x001fe2000f8ec0ff */
[----:B------:R-:W0:Y:S08]  /*0080*/  LDCU UR5, c[0x0][0x398] ;  /* 0x00007300ff0577ac */ /* 0x000e300008000800 */
[----:B---3--:R3:W-:Y:S01]  /*0090*/  STS.128 [UR4], R4 ;  /* 0x00000004ff007988 */ /* 0x0087e20008000c04 */
[----:B0-----:R-:W-:-:S09]  /*00a0*/  UISETP.NE.AND UP0, UPT, UR5, URZ, UPT ;  /* 0x000000ff0500728c */ /* 0x001fd2000bf05270 */
[----:B-12---:R-:W-:Y:S05]  /*00b0*/  BRA.U !UP0, `(.L_x_0) ;  /* 0x0000000108287547 */ /* 0x006fea000b800000 */
[----:B------:R-:W0:Y:S01]  /*00c0*/  LDC.64 R2, c[0x0][0x388] ;  /* 0x0000e200ff027b82 */ /* 0x000e220000000a00 */
[----:B---3--:R-:W-:Y:S02]  /*00d0*/  IMAD R7, R10, 0x7d00, RZ ;  /* 0x00007d000a077824 */ /* 0x008fe400078e02ff */
[----:B------:R-:W-:Y:S02]  /*00e0*/  IMAD.MOV.U32 R4, RZ, RZ, 0x0 ;  /* 0x00000000ff047424 */ /* 0x000fe400078e00ff */
[----:B------:R-:W-:Y:S02]  /*00f0*/  IMAD.MOV.U32 R5, RZ, RZ, 0x3ff00000 ;  /* 0x3ff00000ff057424 */ /* 0x000fe400078e00ff */
[----:B0-----:R-:W-:-:S05]  /*0100*/  IMAD.WIDE R2, R7, 0x8, R2 ;  /* 0x0000000807027825 */ /* 0x001fca00078e0202 */
[----:B------:R1:W-:Y:S04]  /*0110*/  STG.E.64 desc[UR8][R2.64+0x3e800], R4 ;  /* 0x03e8000402007986 */ /* 0x0003e8000c101b08 */
[----:B------:R1:W-:Y:S04]  /*0120*/  STG.E.64 desc[UR8][R2.64+0x3e808], RZ ;  /* 0x03e808ff02007986 */ /* 0x0003e8000c101b08 */
[----:B------:R1:W-:Y:S04]  /*0130*/  STG.E.64 desc[UR8][R2.64+0x3e810], RZ ;  /* 0x03e810ff02007986 */ /* 0x0003e8000c101b08 */
[----:B------:R1:W-:Y:S01]  /*0140*/  STG.E.64 desc[UR8][R2.64+0x3e818], RZ ;  /* 0x03e818ff02007986 */ /* 0x0003e2000c101b08 */
[----:B------:R-:W-:Y:S05]  /*0150*/  BRA `(.L_x_1) ;  /* 0x0000000000247947 */ /* 0x000fea0003800000 */
.L_x_0:
[----:B---3--:R-:W0:Y:S01]  /*0160*/  LDC.64 R4, c[0x0][0x388] ;  /* 0x0000e200ff047b82 */ /* 0x008e220000000a00 */
[----:B------:R-:W-:Y:S02]  /*0170*/  IMAD R7, R10, 0x7d00, RZ ;  /* 0x00007d000a077824 */ /* 0x000fe400078e02ff */
[----:B------:R-:W-:Y:S02]  /*0180*/  HFMA2 R3, -RZ, RZ, 1.953125, 0 ;  /* 0x3fd00000ff037431 */ /* 0x000fe400000001ff */
[----:B------:R-:W-:Y:S02]  /*0190*/  IMAD.MOV.U32 R2, RZ, RZ, 0x0 ;  /* 0x00000000ff027424 */ /* 0x000fe400078e00ff */
[----:B0-----:R-:W-:-:S05]  /*01a0*/  IMAD.WIDE R4, R7, 0x8, R4 ;  /* 0x0000000807047825 */ /* 0x001fca00078e0204 */
[----:B------:R0:W-:Y:S04]  /*01b0*/  STG.E.64 desc[UR8][R4.64+0x3e800], R2 ;  /* 0x03e8000204007986 */ /* 0x0001e8000c101b08 */
[----:B------:R0:W-:Y:S04]  /*01c0*/  STG.E.64 desc[UR8][R4.64+0x3e808], R2 ;  /* 0x03e8080204007986 */ /* 0x0001e8000c101b08 */
[----:B------:R0:W-:Y:S04]  /*01d0*/  STG.E.64 desc[UR8][R4.64+0x3e810], R2 ;  /* 0x03e8100204007986 */ /* 0x0001e8000c101b08 */
[----:B------:R0:W-:Y:S02]  /*01e0*/  STG.E.64 desc[UR8][R4.64+0x3e818], R2 ;  /* 0x03e8180204007986 */ /* 0x0001e4000c101b08 */
.L_x_1:
[----:B------:R-:W2:Y:S01]  /*01f0*/  LDC.64 R8, c[0x0][0x380] ;  /* 0x0000e000ff087b82 */ /* 0x000ea20000000a00 */
[----:B01----:R-:W-:Y:S01]  /*0200*/  IMAD.MOV.U32 R3, RZ, RZ, 0x7d00 ;  /* 0x00007d00ff037424 */ /* 0x003fe200078e00ff */
[----:B------:R-:W-:Y:S01]  /*0210*/  UMOV UR6, 0x7cfc ;  /* 0x00007cfc00067882 */ /* 0x000fe20000000000 */
[C---:B------:R-:W-:Y:S02]  /*0220*/  IMAD R5, R10.reuse, 0xfa00, RZ ;  /* 0x0000fa000a057824 */ /* 0x040fe400078e02ff */
[----:B------:R-:W-:-:S03]  /*0230*/  IMAD R0, R10, R3, 0x7d00 ;  /* 0x00007d000a007424 */ /* 0x000fc600078e0203 */
[----:B------:R-:W0:Y:S04]  /*0240*/  LDC.64 R6, c[0x0][0x388] ;  /* 0x0000e200ff067b82 */ /* 0x000e280000000a00 */
.L_x_6:
[----:B-1----:R-:W1:Y:S02]  /*0250*/  LDC.64 R16, c[0x0][0x390] ;  /* 0x0000e400ff107b82 */ /* 0x002e640000000a00 */
[----:B-1----:R-:W3:Y:S04]  /*0260*/  LDG.E R13, desc[UR8][R16.64+0x4] ;  /* 0x00000408100d7981 */ /* 0x002ee8000c1e1900 */
[----:B------:R-:W4:Y:S01]  /*0270*/  LDG.E R11, desc[UR8][R16.64] ;  /* 0x00000008100b7981 */ /* 0x000f22000c1e1900 */
[----:B------:R-:W-:-:S04]  /*0280*/  VIADD R3, R5, 0xf9f8 ;  /* 0x0000f9f805037836 */ /* 0x000fc80000000000 */
[----:B--2---:R-:W-:-:S05]  /*0290*/  IMAD.WIDE.U32 R2, R3, 0x8, R8 ;  /* 0x0000000803027825 */ /* 0x004fca00078e0008 */
[----:B------:R-:W2:Y:S01]  /*02a0*/  LDG.E.64 R20, desc[UR8][R2.64] ;  /* 0x0000000802147981 */ /* 0x000ea2000c1e1b00 */
[----:B---3--:R-:W-:-:S04]  /*02b0*/  IMAD.IADD R13, R13, 0x1, R0 ;  /* 0x000000010d0d7824 */ /* 0x008fc800078e0200 */
[--C-:B0-----:R-:W-:Y:S01]  /*02c0*/  IMAD.WIDE R14, R13, 0x8, R6.reuse ;  /* 0x000000080d0e7825 */ /* 0x101fe200078e0206 */
[----:B----4-:R-:W-:Y:S02]  /*02d0*/  IADD3 R13, PT, PT, R11, R0, RZ ;  /* 0x000000000b0d7210 */ /* 0x010fe40007ffe0ff */
[----:B------:R-:W3:Y:S04]  /*02e0*/  LDG.E.64 R10, desc[UR8][R2.64+0x8] ;  /* 0x00000808020a7981 */ /* 0x000ee8000c1e1b00 */
[----:B------:R-:W3:Y:S01]  /*02f0*/  LDG.E.64 R14, desc[UR8][R14.64] ;  /* 0x000000080e0e7981 */ /* 0x000ee2000c1e1b00 */
[----:B------:R-:W-:-:S06]  /*0300*/  IMAD.WIDE R12, R13, 0x8, R6 ;  /* 0x000000080d0c7825 */ /* 0x000fcc00078e0206 */
[----:B------:R-:W2:Y:S01]  /*0310*/  LDG.E.64 R12, desc[UR8][R12.64] ;  /* 0x000000080c0c7981 */ /* 0x000ea2000c1e1b00 */
[----:B------:R-:W-:Y:S01]  /*0320*/  VIADD R35, R0, 0xfffffffc ;  /* 0xfffffffc00237836 */ /* 0x000fe20000000000 */
[----:B---3--:R-:W-:-:S08]  /*0330*/  DMUL R10, R14, R10 ;  /* 0x0000000a0e0a7228 */ /* 0x008fd00000000000 */
[----:B--2---:R-:W-:Y:S01]  /*0340*/  DFMA R20, R12, R20, R10 ;  /* 0x000000140c14722b */ /* 0x004fe2000000000a */
[----:B------:R-:W-:-:S06]  /*0350*/  IMAD.WIDE.U32 R10, R35, 0x8, R6 ;  /* 0x00000008230a7825 */ /* 0x000fcc00078e0006 */
[----:B------:R0:W-:Y:S04]  /*0360*/  STG.E.64 desc[UR8][R10.64], R20 ;  /* 0x000000140a007986 */ /* 0x0001e8000c101b08 */
[----:B------:R-:W2:Y:S04]  /*0370*/  LDG.E R23, desc[UR8][R16.64+0xc] ;  /* 0x00000c0810177981 */ /* 0x000ea8000c1e1900 */
[----:B------:R-:W3:Y:S04]  /*0380*/  LDG.E R19, desc[UR8][R16.64+0x8] ;  /* 0x0000080810137981 */ /* 0x000ee8000c1e1900 */
[----:B------:R-:W4:Y:S01]  /*0390*/  LDG.E.64 R24, desc[UR8][R2.64+0x18] ;  /* 0x0000180802187981 */ /* 0x000f22000c1e1b00 */
[----:B--2---:R-:W-:-:S04]  /*03a0*/  IMAD.IADD R23, R23, 0x1, R0 ;  /* 0x0000000117177824 */ /* 0x004fc800078e0200 */
[----:B------:R-:W-:-:S04]  /*03b0*/  IMAD.WIDE R22, R23, 0x8, R6 ;  /* 0x0000000817167825 */ /* 0x000fc800078e0206 */
[----:B---3--:R-:W-:Y:S02]  /*03c0*/  IMAD.IADD R15, R19, 0x1, R0 ;  /* 0x00000001130f7824 */ /* 0x008fe400078e0200 */
[----:B------:R-:W4:Y:S02]  /*03d0*/  LDG.E.64 R22, desc[UR8][R22.64] ;  /* 0x0000000816167981 */ /* 0x000f24000c1e1b00 */
[----:B------:R-:W-:Y:S02]  /*03e0*/  IMAD.WIDE R14, R15, 0x8, R6 ;  /* 0x000000080f0e7825 */ /* 0x000fe400078e0206 */
[----:B------:R-:W2:Y:S04]  /*03f0*/  LDG.E.64 R18, desc[UR8][R2.64+0x10] ;  /* 0x0000100802127981 */ /* 0x000ea8000c1e1b00 */
[----:B------:R-:W2:Y:S01]  /*0400*/  LDG.E.64 R12, desc[UR8][R14.64] ;  /* 0x000000080e0c7981 */ /* 0x000ea2000c1e1b00 */
[----:B----4-:R-:W-:-:S08]  /*0410*/  DMUL R24, R22, R24 ;  /* 0x0000001816187228 */ /* 0x010fd00000000000 */
[----:B--2---:R-:W-:-:S07]  /*0420*/  DFMA R12, R12, R18, R24 ;  /* 0x000000120c0c722b */ /* 0x004fce0000000018 */
[----:B------:R0:W-:Y:S04]  /*0430*/  STG.E.64 desc[UR8][R10.64+0x8], R12 ;  /* 0x0000080c0a007986 */ /* 0x0001e8000c101b08 */
[----:B------:R-:W2:Y:S04]  /*0440*/  LDG.E R25, desc[UR8][R16.64+0x14] ;  /* 0x0000140810197981 */ /* 0x000ea8000c1e1900 */
[----:B------:R-:W3:Y:S04]  /*0450*/  LDG.E R19, desc[UR8][R16.64+0x10] ;  /* 0x0000100810137981 */ /* 0x000ee8000c1e1900 */
[----:B------:R-:W4:Y:S04]  /*0460*/  LDG.E.64 R26, desc[UR8][R2.64+0x28] ;  /* 0x00002808021a7981 */ /* 0x000f28000c1e1b00 */
[----:B------:R-:W5:Y:S01]  /*0470*/  LDG.E.64 R22, desc[UR8][R2.64+0x20] ;  /* 0x0000200802167981 */ /* 0x000f62000c1e1b00 */
[----:B--2---:R-:W-:-:S05]  /*0480*/  IADD3 R25, PT, PT, R25, R0, RZ ;  /* 0x0000000019197210 */ /* 0x004fca0007ffe0ff */
[----:B------:R-:W-:-:S04]  /*0490*/  IMAD.WIDE R24, R25, 0x8, R6 ;  /* 0x0000000819187825 */ /* 0x000fc800078e0206 */
[----:B---3--:R-:W-:Y:S02]  /*04a0*/  IMAD.IADD R19, R19, 0x1, R0 ;  /* 0x0000000113137824 */ /* 0x008fe400078e0200 */
[----:B------:R-:W4:Y:S02]  /*04b0*/  LDG.E.64 R24, desc[UR8][R24.64] ;  /* 0x0000000818187981 */ /* 0x000f24000c1e1b00 */
[----:B------:R-:W-:-:S05]  /*04c0*/  IMAD.WIDE R18, R19, 0x8, R6 ;  /* 0x0000000813127825 */ /* 0x000fca00078e0206 */
[----:B------:R-:W5:Y:S01]  /*04d0*/  LDG.E.64 R14, desc[UR8][R18.64] ;  /* 0x00000008120e7981 */ /* 0x000f62000c1e1b00 */
[----:B----4-:R-:W-:-:S08]  /*04e0*/  DMUL R26, R24, R26 ;  /* 0x0000001a181a7228 */ /* 0x010fd00000000000 */
[----:B-----5:R-:W-:-:S07]  /*04f0*/  DFMA R14, R14, R22, R26 ;  /* 0x000000160e0e722b */ /* 0x020fce000000001a */
[----:B------:R0:W-:Y:S04]  /*0500*/  STG.E.64 desc[UR8][R10.64+0x10], R14 ;  /* 0x0000100e0a007986 */ /* 0x0001e8000c101b08 */
[----:B------:R-:W2:Y:S04]  /*0510*/  LDG.E R27, desc[UR8][R16.64+0x1c] ;  /* 0x00001c08101b7981 */ /* 0x000ea8000c1e1900 */
[----:B------:R-:W3:Y:S04]  /*0520*/  LDG.E R23, desc[UR8][R16.64+0x18] ;  /* 0x0000180810177981 */ /* 0x000ee8000c1e1900 */
[----:B------:R-:W4:Y:S04]  /*0530*/  LDG.E.64 R28, desc[UR8][R2.64+0x38] ;  /* 0x00003808021c7981 */ /* 0x000f28000c1e1b00 */
[----:B------:R-:W5:Y:S01]  /*0540*/  LDG.E.64 R24, desc[UR8][R2.64+0x30] ;  /* 0x0000300802187981 */ /* 0x000f62000c1e1b00 */
[----:B--2---:R-:W-:-:S04]  /*0550*/  IMAD.IADD R27, R27, 0x1, R0 ;  /* 0x000000011b1b7824 */ /* 0x004fc800078e0200 */
[----:B------:R-:W-:-:S04]  /*0560*/  IMAD.WIDE R26, R27, 0x8, R6 ;  /* 0x000000081b1a7825 */ /* 0x000fc800078e0206 */
[----:B---3--:R-:W-:Y:S02]  /*0570*/  IMAD.IADD R23, R23, 0x1, R0 ;  /* 0x0000000117177824 */ /* 0x008fe400078e0200 */
[----:B------:R-:W4:Y:S02]  /*0580*/  LDG.E.64 R26, desc[UR8][R26.64] ;  /* 0x000000081a1a7981 */ /* 0x000f24000c1e1b00 */
[----:B------:R-:W-:-:S06]  /*0590*/  IMAD.WIDE R22, R23, 0x8, R6 ;  /* 0x0000000817167825 */ /* 0x000fcc00078e0206 */
[----:B------:R-:W5:Y:S01]  /*05a0*/  LDG.E.64 R22, desc[UR8][R22.64] ;  /* 0x0000000816167981 */ /* 0x000f62000c1e1b00 */
[----:B------:R-:W-:-:S08]  /*05b0*/  DADD R18, RZ, R20 ;  /* 0x00000000ff127229 */ /* 0x000fd00000000014 */
[----:B------:R-:W-:-:S08]  /*05c0*/  DADD R18, R18, R12 ;  /* 0x0000000012127229 */ /* 0x000fd0000000000c */
[----:B------:R-:W-:Y:S01]  /*05d0*/  DADD R18, R18, R14 ;  /* 0x0000000012127229 */ /* 0x000fe2000000000e */
[----:B------:R-:W1:Y:S01]  /*05e0*/  S2UR UR5, SR_CgaCtaId ;  /* 0x00000000000579c3 */ /* 0x000e620000008800 */
[----:B------:R-:W-:Y:S01]  /*05f0*/  UMOV UR4, 0x400 ;  /* 0x0000040000047882 */ /* 0x000fe20000000000 */
[----:B------:R-:W-:Y:S01]  /*0600*/  FSETP.GEU.AND P1, PT, |R21|, 6.5827683646048100446e-37, PT ;  /* 0x036000001500780b */ /* 0x000fe20003f2e200 */
[----:B------:R-:W-:-:S04]  /*0610*/  UIADD3 UR6, UPT, UPT, UR6, -0x4, URZ ;  /* 0xfffffffc06067890 */ /* 0x000fc8000fffe0ff */
[----:B------:R-:W-:Y:S02]  /*0620*/  UISETP.NE.AND UP0, UPT, UR6, -0x4, UPT ;  /* 0xfffffffc0600788c */ /* 0x000fe4000bf05270 */
[----:B-1----:R-:W-:-:S09]  /*0630*/  ULEA UR4, UR5, UR4, 0x18 ;  /* 0x0000000405047291 */ /* 0x002fd2000f8ec0ff */
[----:B------:R-:W-:Y:S01]  /*0640*/  STS.64 [UR4+0x10], RZ ;  /* 0x000010ffff007988 */ /* 0x000fe20008000a04 */
[----:B----4-:R-:W-:-:S08]  /*0650*/  DMUL R16, R26, R28 ;  /* 0x0000001c1a107228 */ /* 0x010fd00000000000 */
[----:B-----5:R-:W-:-:S08]  /*0660*/  DFMA R16, R22, R24, R16 ;  /* 0x000000181610722b */ /* 0x020fd00000000010 */
[----:B------:R-:W-:-:S06]  /*0670*/  DADD R18, R18, R16 ;  /* 0x0000000012127229 */ /* 0x000fcc0000000010 */
[----:B------:R-:W1:Y:S01]  /*0680*/  MUFU.RCP64H R25, R19 ;  /* 0x0000001300197308 */ /* 0x000e620000001800 */
[----:B------:R-:W-:-:S06]  /*0690*/  MOV R24, 0x1 ;  /* 0x0000000100187802 */ /* 0x000fcc0000000f00 */
[----:B-1----:R-:W-:-:S08]  /*06a0*/  DFMA R26, -R18, R24, 1 ;  /* 0x3ff00000121a742b */ /* 0x002fd00000000118 */
[----:B------:R-:W-:-:S08]  /*06b0*/  DFMA R26, R26, R26, R26 ;  /* 0x0000001a1a1a722b */ /* 0x000fd0000000001a */
[----:B------:R-:W-:-:S08]  /*06c0*/  DFMA R26, R24, R26, R24 ;  /* 0x0000001a181a722b */ /* 0x000fd00000000018 */
[----:B------:R-:W-:-:S08]  /*06d0*/  DFMA R2, -R18, R26, 1 ;  /* 0x3ff000001202742b */ /* 0x000fd0000000011a */
[----:B------:R-:W-:-:S08]  /*06e0*/  DFMA R2, R26, R2, R26 ;  /* 0x000000021a02722b */ /* 0x000fd0000000001a */
[----:B------:R-:W-:-:S08]  /*06f0*/  DMUL R22, R20, R2 ;  /* 0x0000000214167228 */ /* 0x000fd00000000000 */
[----:B------:R-:W-:-:S08]  /*0700*/  DFMA R24, -R18, R22, R20 ;  /* 0x000000161218722b */ /* 0x000fd00000000114 */
[----:B------:R-:W-:-:S10]  /*0710*/  DFMA R2, R2, R24, R22 ;  /* 0x000000180202722b */ /* 0x000fd40000000016 */
[----:B------:R-:W-:-:S05]  /*0720*/  FFMA R0, RZ, R19, R3 ;  /* 0x00000013ff007223 */ /* 0x000fca0000000003 */
[----:B------:R-:W-:Y:S01]  /*0730*/  FSETP.GT.AND P0, PT, |R0|, 1.469367938527859385e-39, PT ;  /* 0x001000000000780b */ /* 0x000fe20003f04200 */
[----:B------:R0:W-:-:S12]  /*0740*/  STS.64 [UR4+0x10], R18 ;  /* 0x00001012ff007988 */ /* 0x0001d80008000a04 */
[----:B0-----:R-:W-:Y:S05]  /*0750*/  @P0 BRA P1, `(.L_x_2) ;  /* 0x0000000000200947 */ /* 0x001fea0000800000 */
[----:B------:R-:W-:Y:S01]  /*0760*/  IMAD.MOV.U32 R24, RZ, RZ, R20 ;  /* 0x000000ffff187224 */ /* 0x000fe200078e0014 */
[----:B------:R-:W-:Y:S01]  /*0770*/  MOV R23, R19 ;  /* 0x0000001300177202 */ /* 0x000fe20000000f00 */
[----:B------:R-:W-:Y:S01]  /*0780*/  IMAD.MOV.U32 R25, RZ, RZ, R21 ;  /* 0x000000ffff197224 */ /* 0x000fe200078e0015 */
[----:B------:R-:W-:Y:S01]  /*0790*/  MOV R4, 0x7c0 ;  /* 0x000007c000047802 */ /* 0x000fe20000000f00 */
[----:B------:R-:W-:-:S07]  /*07a0*/  IMAD.MOV.U32 R22, RZ, RZ, R18 ;  /* 0x000000ffff167224 */ /* 0x000fce00078e0012 */
[----:B------:R-:W-:Y:S05]  /*07b0*/  CALL.REL.NOINC `($__internal_0_$__cuda_sm20_div_rn_f64_full) ;  /* 0x0000000400287944 */ /* 0x000fea0003c00000 */
[----:B------:R-:W-:Y:S02]  /*07c0*/  IMAD.MOV.U32 R2, RZ, RZ, R20 ;  /* 0x000000ffff027224 */ /* 0x000fe400078e0014 */
[----:B------:R-:W-:-:S07]  /*07d0*/  IMAD.MOV.U32 R3, RZ, RZ, R21 ;  /* 0x000000ffff037224 */ /* 0x000fce00078e0015 */
.L_x_2:
[----:B------:R-:W0:Y:S01]  /*07e0*/  MUFU.RCP64H R21, R19 ;  /* 0x0000001300157308 */ /* 0x000e220000001800 */
[----:B------:R-:W-:Y:S01]  /*07f0*/  IMAD.MOV.U32 R20, RZ, RZ, 0x1 ;  /* 0x00000001ff147424 */ /* 0x000fe200078e00ff */
[----:B------:R1:W-:Y:S01]  /*0800*/  STG.E.64 desc[UR8][R10.64], R2 ;  /* 0x000000020a007986 */ /* 0x0003e2000c101b08 */
[----:B------:R-:W-:-:S04]  /*0810*/  FSETP.GEU.AND P1, PT, |R13|, 6.5827683646048100446e-37, PT ;  /* 0x036000000d00780b */ /* 0x000fc80003f2e200 */
[----:B0-----:R-:W-:-:S08]  /*0820*/  DFMA R22, -R18, R20, 1 ;  /* 0x3ff000001216742b */ /* 0x001fd00000000114 */
        /* <DEDUP_REMOVED lines=8> */
[----:B------:R-:W-:-:S13]  /*08b0*/  FSETP.GT.AND P0, PT, |R0|, 1.469367938527859385e-39, PT ;  /* 0x001000000000780b */ /* 0x000fda0003f04200 */
[----:B-1----:R-:W-:Y:S05]  /*08c0*/  @P0 BRA P1, `(.L_x_3) ;  /* 0x0000000000180947 */ /* 0x002fea0000800000 */
[----:B------:R-:W-:Y:S01]  /*08d0*/  MOV R24, R12 ;  /* 0x0000000c00187202 */ /* 0x000fe20000000f00 */
[----:B------:R-:W-:Y:S01]  /*08e0*/  IMAD.MOV.U32 R25, RZ, RZ, R13 ;  /* 0x000000ffff197224 */ /* 0x000fe200078e000d */
[----:B------:R-:W-:Y:S01]  /*08f0*/  MOV R4, 0x930 ;  /* 0x0000093000047802 */ /* 0x000fe20000000f00 */
[----:B------:R-:W-:Y:S02]  /*0900*/  IMAD.MOV.U32 R22, RZ, RZ, R18 ;  /* 0x000000ffff167224 */ /* 0x000fe400078e0012 */
[----:B------:R-:W-:-:S07]  /*0910*/  IMAD.MOV.U32 R23, RZ, RZ, R19 ;  /* 0x000000ffff177224 */ /* 0x000fce00078e0013 */
[----:B------:R-:W-:Y:S05]  /*0920*/  CALL.REL.NOINC `($__internal_0_$__cuda_sm20_div_rn_f64_full) ;  /* 0x0000000000cc7944 */ /* 0x000fea0003c00000 */
.L_x_3:
[----:B------:R-:W0:Y:S01]  /*0930*/  MUFU.RCP64H R3, R19 ;  /* 0x0000001300037308 */ /* 0x000e220000001800 */
[----:B------:R-:W-:Y:S01]  /*0940*/  MOV R2, 0x1 ;  /* 0x0000000100027802 */ /* 0x000fe20000000f00 */
        /* <DEDUP_REMOVED lines=21> */
.L_x_4:
        /* <DEDUP_REMOVED lines=21> */
[----:B------:R-:W-:Y:S01]  /*0bf0*/  IMAD.MOV.U32 R12, RZ, RZ, R20 ;  /* 0x000000ffff0c7224 */ /* 0x000fe200078e0014 */
[----:B------:R-:W-:-:S07]  /*0c00*/  MOV R13, R21 ;  /* 0x00000015000d7202 */ /* 0x000fce0000000f00 */
.L_x_5:
[----:B------:R1:W-:Y:S01]  /*0c10*/  STG.E.64 desc[UR8][R10.64+0x18], R12 ;  /* 0x0000180c0a007986 */ /* 0x0003e2000c101b08 */
[----:B------:R-:W-:Y:S02]  /*0c20*/  VIADD R5, R5, 0xfffffff8 ;  /* 0xfffffff805057836 */ /* 0x000fe40000000000 */
[----:B------:R-:W-:Y:S01]  /*0c30*/  IMAD.MOV.U32 R0, RZ, RZ, R35 ;  /* 0x000000ffff007224 */ /* 0x000fe200078e0023 */
[----:B------:R-:W-:Y:S06]  /*0c40*/  BRA.U UP0, `(.L_x_6) ;  /* 0xfffffff500807547 */ /* 0x000fec000b83ffff */
[----:B------:R-:W-:Y:S05]  /*0c50*/  EXIT ;  /* 0x000000000000794d */ /* 0x000fea0003800000 */
        .weak           $__internal_0_$__cuda_sm20_div_rn_f64_full
        .type           $__internal_0_$__cuda_sm20_div_rn_f64_full,@function
        .size           $__internal_0_$__cuda_sm20_div_rn_f64_full,(.L_x_40 - $__internal_0_$__cuda_sm20_div_rn_f64_full)
$__internal_0_$__cuda_sm20_div_rn_f64_full:
[C---:B------:R-:W-:Y:S01]  /*0c60*/  FSETP.GEU.AND P0, PT, |R23|.reuse, 1.469367938527859385e-39, PT ;  /* 0x001000001700780b */ /* 0x040fe20003f0e200 */
[----:B------:R-:W-:Y:S01]  /*0c70*/  IMAD.MOV.U32 R30, RZ, RZ, 0x1 ;  /* 0x00000001ff1e7424 */ /* 0x000fe200078e00ff */
[----:B------:R-:W-:Y:S01]  /*0c80*/  LOP3.LUT R20, R23, 0x800fffff, RZ, 0xc0, !PT ;  /* 0x800fffff17147812 */ /* 0x000fe200078ec0ff */
[----:B------:R-:W-:Y:S02]  /*0c90*/  IMAD.MOV.U32 R0, RZ, RZ, 0x1ca00000 ;  /* 0x1ca00000ff007424 */ /* 0x000fe400078e00ff */
[----:B------:R-:W-:Y:S01]  /*0ca0*/  IMAD.MOV.U32 R26, RZ, RZ, R24 ;  /* 0x000000ffff1a7224 */ /* 0x000fe200078e0018 */
[----:B------:R-:W-:Y:S02]  /*0cb0*/  LOP3.LUT R21, R20, 0x3ff00000, RZ, 0xfc, !PT ;  /* 0x3ff0000014157812 */ /* 0x000fe400078efcff */
[----:B------:R-:W-:-:S05]  /*0cc0*/  MOV R20, R22 ;  /* 0x0000001600147202 */ /* 0x000fca0000000f00 */
[----:B------:R-:W-:-:S06]  /*0cd0*/  @!P0 DMUL R20, R22, 8.98846567431157953865e+307 ;  /* 0x7fe0000016148828 */ /* 0x000fcc0000000000 */
[----:B------:R-:W0:Y:S02]  /*0ce0*/  MUFU.RCP64H R31, R21 ;  /* 0x00000015001f7308 */ /* 0x000e240000001800 */
[----:B0-----:R-:W-:-:S08]  /*0cf0*/  DFMA R2, R30, -R20, 1 ;  /* 0x3ff000001e02742b */ /* 0x001fd00000000814 */
[----:B------:R-:W-:-:S08]  /*0d00*/  DFMA R2, R2, R2, R2 ;  /* 0x000000020202722b */ /* 0x000fd00000000002 */
[----:B------:R-:W-:Y:S01]  /*0d10*/  DFMA R30, R30, R2, R30 ;  /* 0x000000021e1e722b */ /* 0x000fe2000000001e */
[----:B------:R-:W-:Y:S02]  /*0d20*/  LOP3.LUT R3, R23, 0x7ff00000, RZ, 0xc0, !PT ;  /* 0x7ff0000017037812 */ /* 0x000fe400078ec0ff */
[----:B------:R-:W-:-:S04]  /*0d30*/  LOP3.LUT R2, R25, 0x7ff00000, RZ, 0xc0, !PT ;  /* 0x7ff0000019027812 */ /* 0x000fc800078ec0ff */
[----:B------:R-:W-:Y:S01]  /*0d40*/  ISETP.GE.U32.AND P1, PT, R2, R3, PT ;  /* 0x000000030200720c */ /* 0x000fe20003f26070 */
[C---:B------:R-:W-:Y:S01]  /*0d50*/  DFMA R28, R30.reuse, -R20, 1 ;  /* 0x3ff000001e1c742b */ /* 0x040fe20000000814 */
[----:B------:R-:W-:Y:S02]  /*0d60*/  MOV R34, R2 ;  /* 0x0000000200227202 */ /* 0x000fe40000000f00 */
[----:B------:R-:W-:Y:S02]  /*0d70*/  SEL R27, R0, 0x63400000, !P1 ;  /* 0x63400000001b7807 */ /* 0x000fe40004800000 */
[----:B------:R-:W-:Y:S02]  /*0d80*/  FSETP.GEU.AND P1, PT, |R25|, 1.469367938527859385e-39, PT ;  /* 0x001000001900780b */ /* 0x000fe40003f2e200 */
[----:B------:R-:W-:Y:S01]  /*0d90*/  LOP3.LUT R27, R27, 0x800fffff, R25, 0xf8, !PT ;  /* 0x800fffff1b1b7812 */ /* 0x000fe200078ef819 */
[----:B------:R-:W-:-:S10]  /*0da0*/  DFMA R28, R30, R28, R30 ;  /* 0x0000001c1e1c722b */ /* 0x000fd4000000001e */
[----:B------:R-:W-:Y:S05]  /*0db0*/  @P1 BRA `(.L_x_7) ;  /* 0x0000000000201947 */ /* 0x000fea0003800000 */
[----:B------:R-:W-:Y:S01]  /*0dc0*/  LOP3.LUT R31, R23, 0x7ff00000, RZ, 0xc0, !PT ;  /* 0x7ff00000171f7812 */ /* 0x000fe200078ec0ff */
[----:B------:R-:W-:-:S03]  /*0dd0*/  IMAD.MOV.U32 R30, RZ, RZ, RZ ;  /* 0x000000ffff1e7224 */ /* 0x000fc600078e00ff */
[----:B------:R-:W-:-:S04]  /*0de0*/  ISETP.GE.U32.AND P1, PT, R2, R31, PT ;  /* 0x0000001f0200720c */ /* 0x000fc80003f26070 */
[----:B------:R-:W-:-:S04]  /*0df0*/  SEL R31, R0, 0x63400000, !P1 ;  /* 0x63400000001f7807 */ /* 0x000fc80004800000 */
[----:B------:R-:W-:-:S04]  /*0e00*/  LOP3.LUT R31, R31, 0x80000000, R25, 0xf8, !PT ;  /* 0x800000001f1f7812 */ /* 0x000fc800078ef819 */
[----:B------:R-:W-:-:S06]  /*0e10*/  LOP3.LUT R31, R31, 0x100000, RZ, 0xfc, !PT ;  /* 0x001000001f1f7812 */ /* 0x000fcc00078efcff */
[----:B------:R-:W-:-:S10]  /*0e20*/  DFMA R26, R26, 2, -R30 ;  /* 0x400000001a1a782b */ /* 0x000fd4000000081e */
[----:B------:R-:W-:-:S07]  /*0e30*/  LOP3.LUT R34, R27, 0x7ff00000, RZ, 0xc0, !PT ;  /* 0x7ff000001b227812 */ /* 0x000fce00078ec0ff */
.L_x_7:
[----:B------:R-:W-:-:S08]  /*0e40*/  DMUL R30, R28, R26 ;  /* 0x0000001a1c1e7228 */ /* 0x000fd00000000000 */
[----:B------:R-:W-:-:S08]  /*0e50*/  DFMA R32, R30, -R20, R26 ;  /* 0x800000141e20722b */ /* 0x000fd0000000001a */
[----:B------:R-:W-:Y:S01]  /*0e60*/  DFMA R32, R28, R32, R30 ;  /* 0x000000201c20722b */ /* 0x000fe2000000001e */
[----:B------:R-:W-:Y:S01]  /*0e70*/  MOV R29, R3 ;  /* 0x00000003001d7202 */ /* 0x000fe20000000f00 */
[----:B------:R-:W-:Y:S01]  /*0e80*/  VIADD R3, R34, 0xffffffff ;  /* 0xffffffff22037836 */ /* 0x000fe20000000000 */
[----:B------:R-:W-:-:S04]  /*0e90*/  @!P0 LOP3.LUT R29, R21, 0x7ff00000, RZ, 0xc0, !PT ;  /* 0x7ff00000151d8812 */ /* 0x000fc800078ec0ff */
[----:B------:R-:W-:Y:S01]  /*0ea0*/  ISETP.GT.U32.AND P0, PT, R3, 0x7feffffe, PT ;  /* 0x7feffffe0300780c */ /* 0x000fe20003f04070 */
[----:B------:R-:W-:-:S05]  /*0eb0*/  VIADD R3, R29, 0xffffffff ;  /* 0xffffffff1d037836 */ /* 0x000fca0000000000 */
[----:B------:R-:W-:-:S13]  /*0ec0*/  ISETP.GT.U32.OR P0, PT, R3, 0x7feffffe, P0 ;  /* 0x7feffffe0300780c */ /* 0x000fda0000704470 */
[----:B------:R-:W-:Y:S05]  /*0ed0*/  @P0 BRA `(.L_x_8) ;  /* 0x00000000006c0947 */ /* 0x000fea0003800000 */
[----:B------:R-:W-:Y:S01]  /*0ee0*/  LOP3.LUT R25, R23, 0x7ff00000, RZ, 0xc0, !PT ;  /* 0x7ff0000017197812 */ /* 0x000fe200078ec0ff */
[----:B------:R-:W-:-:S03]  /*0ef0*/  IMAD.MOV.U32 R24, RZ, RZ, RZ ;  /* 0x000000ffff187224 */ /* 0x000fc600078e00ff */
[CC--:B------:R-:W-:Y:S02]  /*0f00*/  VIADDMNMX R3, R2.reuse, -R25.reuse, 0xb9600000, !PT ;  /* 0xb960000002037446 */ /* 0x0c0fe40007800919 */
[----:B------:R-:W-:Y:S02]  /*0f10*/  ISETP.GE.U32.AND P0, PT, R2, R25, PT ;  /* 0x000000190200720c */ /* 0x000fe40003f06070 */
[----:B------:R-:W-:Y:S02]  /*0f20*/  VIMNMX R3, PT, PT, R3, 0x46a00000, PT ;  /* 0x46a0000003037848 */ /* 0x000fe40003fe0100 */
[----:B------:R-:W-:-:S04]  /*0f30*/  SEL R0, R0, 0x63400000, !P0 ;  /* 0x6340000000007807 */ /* 0x000fc80004000000 */
[----:B------:R-:W-:-:S05]  /*0f40*/  IADD3 R0, PT, PT, -R0, R3, RZ ;  /* 0x0000000300007210 */ /* 0x000fca0007ffe1ff */
[----:B------:R-:W-:-:S06]  /*0f50*/  VIADD R25, R0, 0x7fe00000 ;  /* 0x7fe0000000197836 */ /* 0x000fcc0000000000 */
[----:B------:R-:W-:-:S10]  /*0f60*/  DMUL R2, R32, R24 ;  /* 0x0000001820027228 */ /* 0x000fd40000000000 */
[----:B------:R-:W-:-:S13]  /*0f70*/  FSETP.GTU.AND P0, PT, |R3|, 1.469367938527859385e-39, PT ;  /* 0x001000000300780b */ /* 0x000fda0003f0c200 */
[----:B------:R-:W-:Y:S05]  /*0f80*/  @P0 BRA `(.L_x_9) ;  /* 0x0000000000940947 */ /* 0x000fea0003800000 */
[----:B------:R-:W-:Y:S01]  /*0f90*/  DFMA R20, R32, -R20, R26 ;  /* 0x800000142014722b */ /* 0x000fe2000000001a */
[----:B------:R-:W-:-:S09]  /*0fa0*/  MOV R24, RZ ;  /* 0x000000ff00187202 */ /* 0x000fd20000000f00 */
[C---:B------:R-:W-:Y:S02]  /*0fb0*/  FSETP.NEU.AND P0, PT, R21.reuse, RZ, PT ;  /* 0x000000ff1500720b */ /* 0x040fe40003f0d000 */
[----:B------:R-:W-:-:S04]  /*0fc0*/  LOP3.LUT R23, R21, 0x80000000, R23, 0x48, !PT ;  /* 0x8000000015177812 */ /* 0x000fc800078e4817 */
[----:B------:R-:W-:-:S07]  /*0fd0*/  LOP3.LUT R25, R23, R25, RZ, 0xfc, !PT ;  /* 0x0000001917197212 */ /* 0x000fce00078efcff */
[----:B------:R-:W-:Y:S05]  /*0fe0*/  @!P0 BRA `(.L_x_9) ;  /* 0x00000000007c8947 */ /* 0x000fea0003800000 */
[----:B------:R-:W-:Y:S01]  /*0ff0*/  IMAD.MOV R21, RZ, RZ, -R0 ;  /* 0x000000ffff157224 */ /* 0x000fe200078e0a00 */
[----:B------:R-:W-:Y:S01]  /*1000*/  DMUL.RP R24, R32, R24 ;  /* 0x0000001820187228 */ /* 0x000fe20000008000 */
[----:B------:R-:W-:-:S06]  /*1010*/  IMAD.MOV.U32 R20, RZ, RZ, RZ ;  /* 0x000000ffff147224 */ /* 0x000fcc00078e00ff */
[----:B------:R-:W-:-:S03]  /*1020*/  DFMA R20, R2, -R20, R32 ;  /* 0x800000140214722b */ /* 0x000fc60000000020 */
[----:B------:R-:W-:-:S03]  /*1030*/  LOP3.LUT R23, R25, R23, RZ, 0x3c, !PT ;  /* 0x0000001719177212 */ /* 0x000fc600078e3cff */
[----:B------:R-:W-:-:S04]  /*1040*/  IADD3 R20, PT, PT, -R0, -0x43300000, RZ ;  /* 0xbcd0000000147810 */ /* 0x000fc80007ffe1ff */
[----:B------:R-:W-:-:S04]  /*1050*/  FSETP.NEU.AND P0, PT, |R21|, R20, PT ;  /* 0x000000141500720b */ /* 0x000fc80003f0d200 */
[----:B------:R-:W-:Y:S02]  /*1060*/  FSEL R2, R24, R2, !P0 ;  /* 0x0000000218027208 */ /* 0x000fe40004000000 */
[----:B------:R-:W-:Y:S01]  /*1070*/  FSEL R3, R23, R3, !P0 ;  /* 0x0000000317037208 */ /* 0x000fe20004000000 */
[----:B------:R-:W-:Y:S06]  /*1080*/  BRA `(.L_x_9) ;  /* 0x0000000000547947 */ /* 0x000fec0003800000 */
.L_x_8:
[----:B------:R-:W-:-:S14]  /*1090*/  DSETP.NAN.AND P0, PT, R24, R24, PT ;  /* 0x000000181800722a */ /* 0x000fdc0003f08000 */
[----:B------:R-:W-:Y:S05]  /*10a0*/  @P0 BRA `(.L_x_10) ;  /* 0x0000000000440947 */ /* 0x000fea0003800000 */
[----:B------:R-:W-:-:S14]  /*10b0*/  DSETP.NAN.AND P0, PT, R22, R22, PT ;  /* 0x000000161600722a */ /* 0x000fdc0003f08000 */
[----:B------:R-:W-:Y:S05]  /*10c0*/  @P0 BRA `(.L_x_11) ;  /* 0x0000000000300947 */ /* 0x000fea0003800000 */
[----:B------:R-:W-:Y:S01]  /*10d0*/  ISETP.NE.AND P0, PT, R34, R29, PT ;  /* 0x0000001d2200720c */ /* 0x000fe20003f05270 */
[----:B------:R-:W-:Y:S01]  /*10e0*/  IMAD.MOV.U32 R3, RZ, RZ, -0x80000 ;  /* 0xfff80000ff037424 */ /* 0x000fe200078e00ff */
[----:B------:R-:W-:-:S11]  /*10f0*/  MOV R2, 0x0 ;  /* 0x0000000000027802 */ /* 0x000fd60000000f00 */
[----:B------:R-:W-:Y:S05]  /*1100*/  @!P0 BRA `(.L_x_9) ;  /* 0x0000000000348947 */ /* 0x000fea0003800000 */
[----:B------:R-:W-:Y:S02]  /*1110*/  ISETP.NE.AND P0, PT, R34, 0x7ff00000, PT ;  /* 0x7ff000002200780c */ /* 0x000fe40003f05270 */
[----:B------:R-:W-:Y:S02]  /*1120*/  LOP3.LUT R3, R25, 0x80000000, R23, 0x48, !PT ;  /* 0x8000000019037812 */ /* 0x000fe400078e4817 */
[----:B------:R-:W-:-:S13]  /*1130*/  ISETP.EQ.OR P0, PT, R29, RZ, !P0 ;  /* 0x000000ff1d00720c */ /* 0x000fda0004702670 */
[----:B------:R-:W-:Y:S01]  /*1140*/  @P0 LOP3.LUT R0, R3, 0x7ff00000, RZ, 0xfc, !PT ;  /* 0x7ff0000003000812 */ /* 0x000fe200078efcff */
[----:B------:R-:W-:Y:S01]  /*1150*/  @!P0 IMAD.MOV.U32 R2, RZ, RZ, RZ ;  /* 0x000000ffff028224 */ /* 0x000fe200078e00ff */
[----:B------:R-:W-:-:S03]  /*1160*/  @P0 MOV R2, RZ ;  /* 0x000000ff00020202 */ /* 0x000fc60000000f00 */
[----:B------:R-:W-:Y:S01]  /*1170*/  @P0 IMAD.MOV.U32 R3, RZ, RZ, R0 ;  /* 0x000000ffff030224 */ /* 0x000fe200078e0000 */
[----:B------:R-:W-:Y:S06]  /*1180*/  BRA `(.L_x_9) ;  /* 0x0000000000147947 */ /* 0x000fec0003800000 */
.L_x_11:
[----:B------:R-:W-:Y:S01]  /*1190*/  LOP3.LUT R3, R23, 0x80000, RZ, 0xfc, !PT ;  /* 0x0008000017037812 */ /* 0x000fe200078efcff */
[----:B------:R-:W-:Y:S01]  /*11a0*/  IMAD.MOV.U32 R2, RZ, RZ, R22 ;  /* 0x000000ffff027224 */ /* 0x000fe200078e0016 */
[----:B------:R-:W-:Y:S06]  /*11b0*/  BRA `(.L_x_9) ;  /* 0x0000000000087947 */ /* 0x000fec0003800000 */
.L_x_10:
[----:B------:R-:W-:Y:S02]  /*11c0*/  LOP3.LUT R3, R25, 0x80000, RZ, 0xfc, !PT ;  /* 0x0008000019037812 */ /* 0x000fe400078efcff */
[----:B------:R-:W-:-:S07]  /*11d0*/  MOV R2, R24 ;  /* 0x0000001800027202 */ /* 0x000fce0000000f00 */
.L_x_9:
[----:B------:R-:W-:Y:S01]  /*11e0*/  IMAD.MOV.U32 R20, RZ, RZ, R2 ;  /* 0x000000ffff147224 */ /* 0x000fe200078e0002 */
[----:B------:R-:W-:Y:S01]  /*11f0*/  MOV R2, R4 ;  /* 0x0000000400027202 */ /* 0x000fe20000000f00 */
[----:B------:R-:W-:Y:S02]  /*1200*/  IMAD.MOV.U32 R21, RZ, RZ, R3 ;  /* 0x000000ffff157224 */ /* 0x000fe400078e0003 */
[----:B------:R-:W-:-:S04]  /*1210*/  IMAD.MOV.U32 R3, RZ, RZ, 0x0 ;  /* 0x00000000ff037424 */ /* 0x000fc800078e00ff */
[----:B------:R-:W-:Y:S05]  /*1220*/  RET.REL.NODEC R2 `(_Z7calBetaPdS_Pii) ;  /* 0xffffffec02747950 */ /* 0x000fea0003c3ffff */
.L_x_12:
[----:B------:R-:W-:-:S00]  /*1230*/  BRA `(.L_x_12) ;  /* 0xfffffffc00fc7947 */ /* 0x000fc0000383ffff */
[----:B------:R-:W-:-:S00]  /*1240*/  NOP ;  /* 0x0000000000007918 */ /* 0x000fc00000000000 */
        /* <DEDUP_REMOVED lines=11> */
.L_x_40:


//--------------------- .text._Z8calAlphaPdS_Pi   --------------------------
	.section	.text._Z8calAlphaPdS_Pi,"ax",@progbits
	.align	128
        .global         _Z8calAlphaPdS_Pi
        .type           _Z8calAlphaPdS_Pi,@function
        .size           _Z8calAlphaPdS_Pi,(.L_x_41 - _Z8calAlphaPdS_Pi)
        .other          _Z8calAlphaPdS_Pi,@"STO_CUDA_ENTRY STV_DEFAULT"
_Z8calAlphaPdS_Pi:
.text._Z8calAlphaPdS_Pi:
[----:B------:R-:W-:Y:S01]  /*0000*/  LDC R1, c[0x0][0x37c] ;  /* 0x0000df00ff017b82 */ /* 0x000fe20000000800 */
[----:B------:R-:W0:Y:S07]  /*0010*/  S2R R0, SR_CTAID.X ;  /* 0x0000000000007919 */ /* 0x000e2e0000002500 */
[----:B------:R-:W1:Y:S01]  /*0020*/  S2UR UR5, SR_CgaCtaId ;  /* 0x00000000000579c3 */ /* 0x000e620000008800 */
[----:B------:R-:W2:Y:S01]  /*0030*/  LDCU.64 UR8, c[0x0][0x358] ;  /* 0x00006b00ff0877ac */ /* 0x000ea20008000a00 */
[----:B------:R-:W-:-:S02]  /*0040*/  IMAD.MOV.U32 R4, RZ, RZ, 0x0 ;  /* 0x00000000ff047424 */ /* 0x000fc400078e00ff */
[----:B------:R-:W-:Y:S01]  /*0050*/  HFMA2 R11, -RZ, RZ, 0, 0.007080078125 ;  /* 0x00001f40ff0b7431 */ /* 0x000fe200000001ff */
[----:B------:R-:W-:Y:S01]  /*0060*/  UMOV UR4, 0x400 ;  /* 0x0000040000047882 */ /* 0x000fe20000000000 */
[----:B------:R-:W-:Y:S02]  /*0070*/  UMOV UR6, 0x1 ;  /* 0x0000000100067882 */ /* 0x000fe40000000000 */
[----:B------:R-:W3:Y:S08]  /*0080*/  LDC.64 R2, c[0x0][0x388] ;  /* 0x0000e200ff027b82 */ /* 0x000ef00000000a00 */
[----:B------:R-:W4:Y:S08]  /*0090*/  LDC.64 R12, c[0x0][0x380] ;  /* 0x0000e000ff0c7b82 */ /* 0x000f300000000a00 */
[----:B------:R-:W4:Y:S01]  /*00a0*/  LDC.64 R14, c[0x0][0x390] ;  /* 0x0000e400ff0e7b82 */ /* 0x000f220000000a00 */
[----:B-1----:R-:W-:Y:S01]  /*00b0*/  ULEA UR4, UR5, UR4, 0x18 ;  /* 0x0000000405047291 */ /* 0x002fe2000f8ec0ff */
[----:B0-----:R-:W-:-:S06]  /*00c0*/  IMAD R5, R0, 0x7d00, RZ ;  /* 0x00007d0000057824 */ /* 0x001fcc00078e02ff */
[----:B------:R-:W0:Y:S01]  /*00d0*/  LDC.64 R6, c[0x0][0x380] ;  /* 0x0000e000ff067b82 */ /* 0x000e220000000a00 */
[----:B------:R-:W-:Y:S02]  /*00e0*/  IMAD R0, R0, R11, -0x1 ;  /* 0xffffffff00007424 */ /* 0x000fe400078e020b */
[----:B---3--:R-:W-:-:S04]  /*00f0*/  IMAD.WIDE.U32 R2, R5, 0x8, R2 ;  /* 0x0000000805027825 */ /* 0x008fc800078e0002 */
[----:B------:R-:W-:Y:S01]  /*0100*/  IMAD.MOV.U32 R5, RZ, RZ, 0x3ff00000 ;  /* 0x3ff00000ff057424 */ /* 0x000fe200078e00ff */
[----:B--2---:R1:W-:Y:S01]  /*0110*/  STG.E.64 desc[UR8][R2.64+0x8], RZ ;  /* 0x000008ff02007986 */ /* 0x0043e2000c101b08 */
[----:B------:R-:W2:Y:S03]  /*0120*/  LDC.64 R8, c[0x0][0x388] ;  /* 0x0000e200ff087b82 */ /* 0x000ea60000000a00 */
[----:B------:R1:W-:Y:S04]  /*0130*/  STG.E.64 desc[UR8][R2.64], R4 ;  /* 0x0000000402007986 */ /* 0x0003e8000c101b08 */
[----:B----4-:R1:W-:Y:S04]  /*0140*/  STS.128 [UR4], R12 ;  /* 0x0000000cff007988 */ /* 0x0103e80008000c04 */
[----:B------:R1:W-:Y:S04]  /*0150*/  STG.E.64 desc[UR8][R2.64+0x10], RZ ;  /* 0x000010ff02007986 */ /* 0x0003e8000c101b08 */
[----:B0-----:R1:W-:Y:S02]  /*0160*/  STG.E.64 desc[UR8][R2.64+0x18], RZ ;  /* 0x000018ff02007986 */ /* 0x0013e4000c101b08 */
.L_x_17:
[----:B01----:R-:W0:Y:S02]  /*0170*/  LDC.64 R2, c[0x0][0x390] ;  /* 0x0000e400ff027b82 */ /* 0x003e240000000a00 */
[----:B0-----:R-:W3:Y:S04]  /*0180*/  LDG.E R10, desc[UR8][R2.64+0x4] ;  /* 0x00000408020a7981 */ /* 0x001ee8000c1e1900 */
[----:B------:R-:W4:Y:S01]  /*0190*/  LDG.E R11, desc[UR8][R2.64] ;  /* 0x00000008020b7981 */ /* 0x000f22000c1e1900 */
[----:B------:R-:W-:-:S04]  /*01a0*/  VIADD R4, R0, UR6 ;  /* 0x0000000600047c36 */ /* 0x000fc80008000000 */
[----:B------:R-:W-:-:S05]  /*01b0*/  IMAD.SHL.U32 R12, R4, 0x8, RZ ;  /* 0x00000008040c7824 */ /* 0x000fca00078e00ff */
[----:B------:R-:W-:Y:S01]  /*01c0*/  IADD3 R5, PT, PT, R12, 0x1, RZ ;  /* 0x000000010c057810 */ /* 0x000fe20007ffe0ff */
[----:B---3--:R-:W-:-:S04]  /*01d0*/  IMAD R19, R4, 0x4, R10 ;  /* 0x0000000404137824 */ /* 0x008fc800078e020a */
[----:B------:R-:W-:Y:S02]  /*01e0*/  IMAD R23, R10, 0x2, R5 ;  /* 0x000000020a177824 */ /* 0x000fe400078e0205 */
[----:B--2---:R-:W-:Y:S01]  /*01f0*/  IMAD.WIDE R18, R19, 0x8, R8 ;  /* 0x0000000813127825 */ /* 0x004fe200078e0208 */
[----:B----4-:R-:W-:-:S03]  /*0200*/  LEA R15, R4, R11, 0x2 ;  /* 0x0000000b040f7211 */ /* 0x010fc600078e10ff */
[----:B------:R-:W-:Y:S02]  /*0210*/  IMAD.WIDE R22, R23, 0x8, R6 ;  /* 0x0000000817167825 */ /* 0x000fe400078e0206 */
[----:B------:R-:W2:Y:S02]  /*0220*/  LDG.E.64 R18, desc[UR8][R18.64] ;  /* 0x0000000812127981 */ /* 0x000ea4000c1e1b00 */
[----:B------:R-:W-:Y:S02]  /*0230*/  IMAD R17, R11, 0x2, R12 ;  /* 0x000000020b117824 */ /* 0x000fe400078e020c */
[----:B------:R-:W2:Y:S01]  /*0240*/  LDG.E.64 R22, desc[UR8][R22.64] ;  /* 0x0000000816167981 */ /* 0x000ea2000c1e1b00 */
[----:B------:R-:W-:-:S04]  /*0250*/  IMAD.WIDE R14, R15, 0x8, R8 ;  /* 0x000000080f0e7825 */ /* 0x000fc800078e0208 */
[----:B------:R-:W-:Y:S02]  /*0260*/  IMAD.WIDE R16, R17, 0x8, R6 ;  /* 0x0000000811107825 */ /* 0x000fe400078e0206 */
[----:B------:R-:W3:Y:S04]  /*0270*/  LDG.E.64 R14, desc[UR8][R14.64] ;  /* 0x000000080e0e7981 */ /* 0x000ee8000c1e1b00 */
[----:B------:R-:W3:Y:S01]  /*0280*/  LDG.E.64 R16, desc[UR8][R16.64] ;  /* 0x0000000810107981 */ /* 0x000ee2000c1e1b00 */
[----:B------:R-:W-:-:S05]  /*0290*/  VIADD R10, R4, 0x1 ;  /* 0x00000001040a7836 */ /* 0x000fca0000000000 */
[----:B------:R-:W-:-:S05]  /*02a0*/  SHF.L.U32 R11, R10, 0x2, RZ ;  /* 0x000000020a0b7819 */ /* 0x000fca00000006ff */
[----:B------:R-:W-:Y:S01]  /*02b0*/  IMAD.WIDE.U32 R10, R11, 0x8, R8 ;  /* 0x000000080b0a7825 */ /* 0x000fe200078e0008 */
[----:B--2---:R-:W-:-:S08]  /*02c0*/  DMUL R20, R18, R22 ;  /* 0x0000001612147228 */ /* 0x004fd00000000000 */
[----:B---3--:R-:W-:-:S07]  /*02d0*/  DFMA R20, R14, R16, R20 ;  /* 0x000000100e14722b */ /* 0x008fce0000000014 */
[----:B------:R0:W-:Y:S04]  /*02e0*/  STG.E.64 desc[UR8][R10.64], R20 ;  /* 0x000000140a007986 */ /* 0x0001e8000c101b08 */
[----:B------:R-:W2:Y:S04]  /*02f0*/  LDG.E R18, desc[UR8][R2.64+0xc] ;  /* 0x00000c0802127981 */ /* 0x000ea8000c1e1900 */
[----:B------:R-:W3:Y:S01]  /*0300*/  LDG.E R13, desc[UR8][R2.64+0x8] ;  /* 0x00000808020d7981 */ /* 0x000ee2000c1e1900 */
[----:B--2---:R-:W-:Y:S02]  /*0310*/  IMAD R23, R4, 0x4, R18 ;  /* 0x0000000404177824 */ /* 0x004fe400078e0212 */
[----:B------:R-:W-:-:S02]  /*0320*/  IMAD R25, R18, 0x2, R5 ;  /* 0x0000000212197824 */ /* 0x000fc400078e0205 */
[----:B------:R-:W-:Y:S01]  /*0330*/  IMAD.WIDE R22, R23, 0x8, R8 ;  /* 0x0000000817167825 */ /* 0x000fe200078e0208 */
[----:B---3--:R-:W-:-:S03]  /*0340*/  LEA R15, R4, R13, 0x2 ;  /* 0x0000000d040f7211 */ /* 0x008fc600078e10ff */
        /* <DEDUP_REMOVED lines=8> */
[----:B--2---:R-:W-:-:S08]  /*03d0*/  DMUL R18, R22, R24 ;  /* 0x0000001816127228 */ /* 0x004fd00000000000 */
[----:B---3--:R-:W-:-:S07]  /*03e0*/  DFMA R18, R14, R16, R18 ;  /* 0x000000100e12722b */ /* 0x008fce0000000012 */
[----:B------:R0:W-:Y:S04]  /*03f0*/  STG.E.64 desc[UR8][R10.64+0x8], R18 ;  /* 0x000008120a007986 */ /* 0x0001e8000c101b08 */
[----:B------:R-:W2:Y:S04]  /*0400*/  LDG.E R26, desc[UR8][R2.64+0x14] ;  /* 0x00001408021a7981 */ /* 0x000ea8000c1e1900 */
[----:B------:R-:W3:Y:S01]  /*0410*/  LDG.E R13, desc[UR8][R2.64+0x10] ;  /* 0x00001008020d7981 */ /* 0x000ee2000c1e1900 */
[----:B--2---:R-:W-:Y:S01]  /*0420*/  LEA R29, R26, R5, 0x1 ;  /* 0x000000051a1d7211 */ /* 0x004fe200078e08ff */
[----:B------:R-:W-:-:S04]  /*0430*/  IMAD R27, R4, 0x4, R26 ;  /* 0x00000004041b7824 */ /* 0x000fc800078e021a */
[----:B------:R-:W-:-:S04]  /*0440*/  IMAD.WIDE R28, R29, 0x8, R6 ;  /* 0x000000081d1c7825 */ /* 0x000fc800078e0206 */
[----:B------:R-:W-:Y:S02]  /*0450*/  IMAD.WIDE R26, R27, 0x8, R8 ;  /* 0x000000081b1a7825 */ /* 0x000fe400078e0208 */
[----:B------:R-:W2:Y:S02]  /*0460*/  LDG.E.64 R28, desc[UR8][R28.64] ;  /* 0x000000081c1c7981 */ /* 0x000ea4000c1e1b00 */
[----:B---3--:R-:W-:Y:S02]  /*0470*/  IMAD R25, R13, 0x2, R12 ;  /* 0x000000020d197824 */ /* 0x008fe400078e020c */
[----:B------:R-:W-:Y:S01]  /*0480*/  IMAD R23, R4, 0x4, R13 ;  /* 0x0000000404177824 */ /* 0x000fe200078e020d */
        /* <DEDUP_REMOVED lines=22> */
[----:B------:R-:W-:-:S08]  /*05f0*/  DADD R4, RZ, R20 ;  /* 0x00000000ff047229 */ /* 0x000fd00000000014 */
[----:B------:R-:W-:-:S08]  /*0600*/  DADD R2, R4, R18 ;  /* 0x0000000004027229 */ /* 0x000fd00000000012 */
[----:B------:R-:W-:Y:S01]  /*0610*/  DADD R2, R2, R16 ;  /* 0x0000000002027229 */ /* 0x000fe20000000010 */
[----:B------:R-:W1:Y:S01]  /*0620*/  S2UR UR5, SR_CgaCtaId ;  /* 0x00000000000579c3 */ /* 0x000e620000008800 */
[----:B------:R-:W-:Y:S01]  /*0630*/  UMOV UR4, 0x400 ;  /* 0x0000040000047882 */ /* 0x000fe20000000000 */
[----:B------:R-:W-:Y:S01]  /*0640*/  FSETP.GEU.AND P1, PT, |R21|, 6.5827683646048100446e-37, PT ;  /* 0x036000001500780b */ /* 0x000fe20003f2e200 */
[----:B------:R-:W-:-:S04]  /*0650*/  UIADD3 UR6, UPT, UPT, UR6, 0x1, URZ ;  /* 0x0000000106067890 */ /* 0x000fc8000fffe0ff */
[----:B------:R-:W-:Y:S02]  /*0660*/  UISETP.NE.AND UP0, UPT, UR6, 0x1f41, UPT ;  /* 0x00001f410600788c */ /* 0x000fe4000bf05270 */
[----:B-1----:R-:W-:-:S09]  /*0670*/  ULEA UR4, UR5, UR4, 0x18 ;  /* 0x0000000405047291 */ /* 0x002fd2000f8ec0ff */
[----:B------:R-:W-:Y:S04]  /*0680*/  STS.64 [UR4+0x10], RZ ;  /* 0x000010ffff007988 */ /* 0x000fe80008000a04 */
[----:B------:R0:W-:Y:S01]  /*0690*/  STS.64 [UR4+0x10], R4 ;  /* 0x00001004ff007988 */ /* 0x0001e20008000a04 */
[----:B--2---:R-:W-:-:S08]  /*06a0*/  DMUL R28, R14, R26 ;  /* 0x0000001a0e1c7228 */ /* 0x004fd00000000000 */
[----:B---3--:R-:W-:-:S08]  /*06b0*/  DFMA R12, R12, R24, R28 ;  /* 0x000000180c0c722b */ /* 0x008fd0000000001c */
[----:B------:R-:W-:-:S06]  /*06c0*/  DADD R14, R2, R12 ;  /* 0x00000000020e7229 */ /* 0x000fcc000000000c */
[----:B------:R-:W1:Y:S01]  /*06d0*/  MUFU.RCP64H R3, R15 ;  /* 0x0000000f00037308 */ /* 0x000e620000001800 */
[----:B------:R-:W-:-:S06]  /*06e0*/  IMAD.MOV.U32 R2, RZ, RZ, 0x1 ;  /* 0x00000001ff027424 */ /* 0x000fcc00078e00ff */
        /* <DEDUP_REMOVED lines=17> */
[----:B------:R-:W-:Y:S05]  /*0800*/  CALL.REL.NOINC `($__internal_1_$__cuda_sm20_div_rn_f64_full) ;  /* 0x0000000400187944 */ /* 0x000fea0003c00000 */
.L_x_13:
        /* <DEDUP_REMOVED lines=20> */
[----:B------:R-:W-:Y:S05]  /*0950*/  CALL.REL.NOINC `($__internal_1_$__cuda_sm20_div_rn_f64_full) ;  /* 0x0000000000c47944 */ /* 0x000fea0003c00000 */
[----:B------:R-:W-:Y:S01]  /*0960*/  IMAD.MOV.U32 R4, RZ, RZ, R2 ;  /* 0x000000ffff047224 */ /* 0x000fe200078e0002 */
[----:B------:R-:W-:-:S07]  /*0970*/  MOV R5, R3 ;  /* 0x0000000300057202 */ /* 0x000fce0000000f00 */
.L_x_14:
        /* <DEDUP_REMOVED lines=21> */
.L_x_15:
        /* <DEDUP_REMOVED lines=23> */
.L_x_16:
[----:B------:R0:W-:Y:S01]  /*0c40*/  STG.E.64 desc[UR8][R10.64+0x18], R4 ;  /* 0x000018040a007986 */ /* 0x0001e2000c101b08 */
[----:B------:R-:W-:Y:S05]  /*0c50*/  BRA.U UP0, `(.L_x_17) ;  /* 0xfffffff500447547 */ /* 0x000fea000b83ffff */
[----:B------:R-:W-:Y:S05]  /*0c60*/  EXIT ;  /* 0x000000000000794d */ /* 0x000fea0003800000 */
        .weak           $__internal_1_$__cuda_sm20_div_rn_f64_full
        .type           $__internal_1_$__cuda_sm20_div_rn_f64_full,@function
        .size           $__internal_1_$__cuda_sm20_div_rn_f64_full,(.L_x_41 - $__internal_1_$__cuda_sm20_div_rn_f64_full)
$__internal_1_$__cuda_sm20_div_rn_f64_full:
[C---:B------:R-:W-:Y:S01]  /*0c70*/  FSETP.GEU.AND P0, PT, |R5|.reuse, 1.469367938527859385e-39, PT ;  /* 0x001000000500780b */ /* 0x040fe20003f0e200 */
[----:B------:R-:W-:Y:S01]  /*0c80*/  IMAD.MOV.U32 R26, RZ, RZ, 0x1 ;  /* 0x00000001ff1a7424 */ /* 0x000fe200078e00ff */
[C---:B------:R-:W-:Y:S01]  /*0c90*/  LOP3.LUT R20, R5.reuse, 0x800fffff, RZ, 0xc0, !PT ;  /* 0x800fffff05147812 */ /* 0x040fe200078ec0ff */
[----:B------:R-:W-:Y:S01]  /*0ca0*/  IMAD.MOV.U32 R33, RZ, RZ, 0x1ca00000 ;  /* 0x1ca00000ff217424 */ /* 0x000fe200078e00ff */
[----:B------:R-:W-:Y:S02]  /*0cb0*/  LOP3.LUT R31, R5, 0x7ff00000, RZ, 0xc0, !PT ;  /* 0x7ff00000051f7812 */ /* 0x000fe400078ec0ff */
[----:B------:R-:W-:Y:S01]  /*0cc0*/  LOP3.LUT R21, R20, 0x3ff00000, RZ, 0xfc, !PT ;  /* 0x3ff0000014157812 */ /* 0x000fe200078efcff */
[----:B------:R-:W-:-:S06]  /*0cd0*/  IMAD.MOV.U32 R20, RZ, RZ, R4 ;  /* 0x000000ffff147224 */ /* 0x000fcc00078e0004 */
[----:B------:R-:W-:-:S06]  /*0ce0*/  @!P0 DMUL R20, R4, 8.98846567431157953865e+307 ;  /* 0x7fe0000004148828 */ /* 0x000fcc0000000000 */
[----:B------:R-:W0:Y:S02]  /*0cf0*/  MUFU.RCP64H R27, R21 ;  /* 0x00000015001b7308 */ /* 0x000e240000001800 */
[----:B0-----:R-:W-:-:S08]  /*0d00*/  DFMA R2, R26, -R20, 1 ;  /* 0x3ff000001a02742b */ /* 0x001fd00000000814 */
[----:B------:R-:W-:-:S08]  /*0d10*/  DFMA R2, R2, R2, R2 ;  /* 0x000000020202722b */ /* 0x000fd00000000002 */
[----:B------:R-:W-:Y:S01]  /*0d20*/  DFMA R26, R26, R2, R26 ;  /* 0x000000021a1a722b */ /* 0x000fe2000000001a */
[----:B------:R-:W-:Y:S01]  /*0d30*/  IMAD.MOV.U32 R3, RZ, RZ, R23 ;  /* 0x000000ffff037224 */ /* 0x000fe200078e0017 */
[----:B------:R-:W-:-:S04]  /*0d40*/  MOV R2, R22 ;  /* 0x0000001600027202 */ /* 0x000fc80000000f00 */
[----:B------:R-:W-:Y:S02]  /*0d50*/  LOP3.LUT R34, R3, 0x7ff00000, RZ, 0xc0, !PT ;  /* 0x7ff0000003227812 */ /* 0x000fe400078ec0ff */
[C---:B------:R-:W-:Y:S01]  /*0d60*/  DFMA R24, R26.reuse, -R20, 1 ;  /* 0x3ff000001a18742b */ /* 0x040fe20000000814 */
[----:B------:R-:W-:Y:S01]  /*0d70*/  IMAD.MOV.U32 R22, RZ, RZ, R2 ;  /* 0x000000ffff167224 */ /* 0x000fe200078e0002 */
[----:B------:R-:W-:Y:S02]  /*0d80*/  ISETP.GE.U32.AND P1, PT, R34, R31, PT ;  /* 0x0000001f2200720c */ /* 0x000fe40003f26070 */
[----:B------:R-:W-:Y:S02]  /*0d90*/  MOV R30, R34 ;  /* 0x00000022001e7202 */ /* 0x000fe40000000f00 */
[----:B------:R-:W-:Y:S02]  /*0da0*/  SEL R23, R33, 0x63400000, !P1 ;  /* 0x6340000021177807 */ /* 0x000fe40004800000 */
[----:B------:R-:W-:Y:S01]  /*0db0*/  DFMA R24, R26, R24, R26 ;  /* 0x000000181a18722b */ /* 0x000fe2000000001a */
[----:B------:R-:W-:-:S02]  /*0dc0*/  FSETP.GEU.AND P1, PT, |R3|, 1.469367938527859385e-39, PT ;  /* 0x001000000300780b */ /* 0x000fc40003f2e200 */
[----:B------:R-:W-:-:S11]  /*0dd0*/  LOP3.LUT R23, R23, 0x800fffff, R3, 0xf8, !PT ;  /* 0x800fffff17177812 */ /* 0x000fd600078ef803 */
        /* <DEDUP_REMOVED lines=9> */
.L_x_18:
[----:B------:R-:W-:Y:S01]  /*0e70*/  DMUL R26, R24, R22 ;  /* 0x00000016181a7228 */ /* 0x000fe20000000000 */
[----:B------:R-:W-:-:S07]  /*0e80*/  @!P0 LOP3.LUT R31, R21, 0x7ff00000, RZ, 0xc0, !PT ;  /* 0x7ff00000151f8812 */ /* 0x000fce00078ec0ff */
[----:B------:R-:W-:-:S08]  /*0e90*/  DFMA R28, R26, -R20, R22 ;  /* 0x800000141a1c722b */ /* 0x000fd00000000016 */
[----:B------:R-:W-:Y:S01]  /*0ea0*/  DFMA R28, R24, R28, R26 ;  /* 0x0000001c181c722b */ /* 0x000fe2000000001a */
[----:B------:R-:W-:Y:S01]  /*0eb0*/  IADD3 R24, PT, PT, R30, -0x1, RZ ;  /* 0xffffffff1e187810 */ /* 0x000fe20007ffe0ff */
[----:B------:R-:W-:-:S03]  /*0ec0*/  VIADD R25, R31, 0xffffffff ;  /* 0xffffffff1f197836 */ /* 0x000fc60000000000 */
[----:B------:R-:W-:-:S04]  /*0ed0*/  ISETP.GT.U32.AND P0, PT, R24, 0x7feffffe, PT ;  /* 0x7feffffe1800780c */ /* 0x000fc80003f04070 */
[----:B------:R-:W-:-:S13]  /*0ee0*/  ISETP.GT.U32.OR P0, PT, R25, 0x7feffffe, P0 ;  /* 0x7feffffe1900780c */ /* 0x000fda0000704470 */
[----:B------:R-:W-:Y:S05]  /*0ef0*/  @P0 BRA `(.L_x_19) ;  /* 0x00000000006c0947 */ /* 0x000fea0003800000 */
[----:B------:R-:W-:Y:S01]  /*0f00*/  LOP3.LUT R3, R5, 0x7ff00000, RZ, 0xc0, !PT ;  /* 0x7ff0000005037812 */ /* 0x000fe200078ec0ff */
[----:B------:R-:W-:-:S03]  /*0f10*/  IMAD.MOV.U32 R26, RZ, RZ, RZ ;  /* 0x000000ffff1a7224 */ /* 0x000fc600078e00ff */
[CC--:B------:R-:W-:Y:S02]  /*0f20*/  VIADDMNMX R2, R34.reuse, -R3.reuse, 0xb9600000, !PT ;  /* 0xb960000022027446 */ /* 0x0c0fe40007800903 */
[----:B------:R-:W-:Y:S02]  /*0f30*/  ISETP.GE.U32.AND P0, PT, R34, R3, PT ;  /* 0x000000032200720c */ /* 0x000fe40003f06070 */
[----:B------:R-:W-:Y:S02]  /*0f40*/  VIMNMX R2, PT, PT, R2, 0x46a00000, PT ;  /* 0x46a0000002027848 */ /* 0x000fe40003fe0100 */
[----:B------:R-:W-:-:S05]  /*0f50*/  SEL R33, R33, 0x63400000, !P0 ;  /* 0x6340000021217807 */ /* 0x000fca0004000000 */
[----:B------:R-:W-:-:S05]  /*0f60*/  IMAD.IADD R2, R2, 0x1, -R33 ;  /* 0x0000000102027824 */ /* 0x000fca00078e0a21 */
[----:B------:R-:W-:-:S06]  /*0f70*/  IADD3 R27, PT, PT, R2, 0x7fe00000, RZ ;  /* 0x7fe00000021b7810 */ /* 0x000fcc0007ffe0ff */
[----:B------:R-:W-:-:S10]  /*0f80*/  DMUL R24, R28, R26 ;  /* 0x0000001a1c187228 */ /* 0x000fd40000000000 */
[----:B------:R-:W-:-:S13]  /*0f90*/  FSETP.GTU.AND P0, PT, |R25|, 1.469367938527859385e-39, PT ;  /* 0x001000001900780b */ /* 0x000fda0003f0c200 */
[----:B------:R-:W-:Y:S05]  /*0fa0*/  @P0 BRA `(.L_x_20) ;  /* 0x0000000000940947 */ /* 0x000fea0003800000 */
[----:B------:R-:W-:Y:S01]  /*0fb0*/  DFMA R20, R28, -R20, R22 ;  /* 0x800000141c14722b */ /* 0x000fe20000000016 */
[----:B------:R-:W-:-:S09]  /*0fc0*/  IMAD.MOV.U32 R26, RZ, RZ, RZ ;  /* 0x000000ffff1a7224 */ /* 0x000fd200078e00ff */
[C---:B------:R-:W-:Y:S02]  /*0fd0*/  FSETP.NEU.AND P0, PT, R21.reuse, RZ, PT ;  /* 0x000000ff1500720b */ /* 0x040fe40003f0d000 */
[----:B------:R-:W-:-:S04]  /*0fe0*/  LOP3.LUT R3, R21, 0x80000000, R5, 0x48, !PT ;  /* 0x8000000015037812 */ /* 0x000fc800078e4805 */
[----:B------:R-:W-:-:S07]  /*0ff0*/  LOP3.LUT R27, R3, R27, RZ, 0xfc, !PT ;  /* 0x0000001b031b7212 */ /* 0x000fce00078efcff */
[----:B------:R-:W-:Y:S05]  /*1000*/  @!P0 BRA `(.L_x_20) ;  /* 0x00000000007c8947 */ /* 0x000fea0003800000 */
[----:B------:R-:W-:Y:S01]  /*1010*/  IADD3 R5, PT, PT, -R2, RZ, RZ ;  /* 0x000000ff02057210 */ /* 0x000fe20007ffe1ff */
[----:B------:R-:W-:Y:S01]  /*1020*/  IMAD.MOV.U32 R4, RZ, RZ, RZ ;  /* 0x000000ffff047224 */ /* 0x000fe200078e00ff */
[----:B------:R-:W-:-:S05]  /*1030*/  DMUL.RP R26, R28, R26 ;  /* 0x0000001a1c1a7228 */ /* 0x000fca0000008000 */
[----:B------:R-:W-:-:S05]  /*1040*/  DFMA R4, R24, -R4, R28 ;  /* 0x800000041804722b */ /* 0x000fca000000001c */
[----:B------:R-:W-:Y:S02]  /*1050*/  LOP3.LUT R3, R27, R3, RZ, 0x3c, !PT ;  /* 0x000000031b037212 */ /* 0x000fe400078e3cff */
[----:B------:R-:W-:-:S04]  /*1060*/  IADD3 R4, PT, PT, -R2, -0x43300000, RZ ;  /* 0xbcd0000002047810 */ /* 0x000fc80007ffe1ff */
[----:B------:R-:W-:-:S04]  /*1070*/  FSETP.NEU.AND P0, PT, |R5|, R4, PT ;  /* 0x000000040500720b */ /* 0x000fc80003f0d200 */
[----:B------:R-:W-:Y:S02]  /*1080*/  FSEL R24, R26, R24, !P0 ;  /* 0x000000181a187208 */ /* 0x000fe40004000000 */
[----:B------:R-:W-:Y:S01]  /*1090*/  FSEL R25, R3, R25, !P0 ;  /* 0x0000001903197208 */ /* 0x000fe20004000000 */
[----:B------:R-:W-:Y:S06]  /*10a0*/  BRA `(.L_x_20) ;  /* 0x0000000000547947 */ /* 0x000fec0003800000 */
.L_x_19:
[----:B------:R-:W-:-:S14]  /*10b0*/  DSETP.NAN.AND P0, PT, R2, R2, PT ;  /* 0x000000020200722a */ /* 0x000fdc0003f08000 */
[----:B------:R-:W-:Y:S05]  /*10c0*/  @P0 BRA `(.L_x_21) ;  /* 0x0000000000440947 */ /* 0x000fea0003800000 */
[----:B------:R-:W-:-:S14]  /*10d0*/  DSETP.NAN.AND P0, PT, R4, R4, PT ;  /* 0x000000040400722a */ /* 0x000fdc0003f08000 */
[----:B------:R-:W-:Y:S05]  /*10e0*/  @P0 BRA `(.L_x_22) ;  /* 0x0000000000300947 */ /* 0x000fea0003800000 */
[----:B------:R-:W-:Y:S01]  /*10f0*/  ISETP.NE.AND P0, PT, R30, R31, PT ;  /* 0x0000001f1e00720c */ /* 0x000fe20003f05270 */
[----:B------:R-:W-:Y:S01]  /*1100*/  IMAD.MOV.U32 R24, RZ, RZ, 0x0 ;  /* 0x00000000ff187424 */ /* 0x000fe200078e00ff */
[----:B------:R-:W-:-:S11]  /*1110*/  MOV R25, 0xfff80000 ;  /* 0xfff8000000197802 */ /* 0x000fd60000000f00 */
[----:B------:R-:W-:Y:S05]  /*1120*/  @!P0 BRA `(.L_x_20) ;  /* 0x0000000000348947 */ /* 0x000fea0003800000 */
[----:B------:R-:W-:Y:S02]  /*1130*/  ISETP.NE.AND P0, PT, R30, 0x7ff00000, PT ;  /* 0x7ff000001e00780c */ /* 0x000fe40003f05270 */
[----:B------:R-:W-:Y:S02]  /*1140*/  LOP3.LUT R25, R3, 0x80000000, R5, 0x48, !PT ;  /* 0x8000000003197812 */ /* 0x000fe400078e4805 */
[----:B------:R-:W-:-:S13]  /*1150*/  ISETP.EQ.OR P0, PT, R31, RZ, !P0 ;  /* 0x000000ff1f00720c */ /* 0x000fda0004702670 */
[----:B------:R-:W-:Y:S01]  /*1160*/  @P0 LOP3.LUT R2, R25, 0x7ff00000, RZ, 0xfc, !PT ;  /* 0x7ff0000019020812 */ /* 0x000fe200078efcff */
[----:B------:R-:W-:Y:S02]  /*1170*/  @!P0 IMAD.MOV.U32 R24, RZ, RZ, RZ ;  /* 0x000000ffff188224 */ /* 0x000fe400078e00ff */
[----:B------:R-:W-:Y:S01]  /*1180*/  @P0 IMAD.MOV.U32 R24, RZ, RZ, RZ ;  /* 0x000000ffff180224 */ /* 0x000fe200078e00ff */
[----:B------:R-:W-:Y:S01]  /*1190*/  @P0 MOV R25, R2 ;  /* 0x0000000200190202 */ /* 0x000fe20000000f00 */
[----:B------:R-:W-:Y:S06]  /*11a0*/  BRA `(.L_x_20) ;  /* 0x0000000000147947 */ /* 0x000fec0003800000 */
.L_x_22:
[----:B------:R-:W-:Y:S01]  /*11b0*/  LOP3.LUT R25, R5, 0x80000, RZ, 0xfc, !PT ;  /* 0x0008000005197812 */ /* 0x000fe200078efcff */
[----:B------:R-:W-:Y:S01]  /*11c0*/  IMAD.MOV.U32 R24, RZ, RZ, R4 ;  /* 0x000000ffff187224 */ /* 0x000fe200078e0004 */
[----:B------:R-:W-:Y:S06]  /*11d0*/  BRA `(.L_x_20) ;  /* 0x0000000000087947 */ /* 0x000fec0003800000 */
.L_x_21:
[----:B------:R-:W-:Y:S01]  /*11e0*/  LOP3.LUT R25, R3, 0x80000, RZ, 0xfc, !PT ;  /* 0x0008000003197812 */ /* 0x000fe200078efcff */
[----:B------:R-:W-:-:S07]  /*11f0*/  IMAD.MOV.U32 R24, RZ, RZ, R2 ;  /* 0x000000ffff187224 */ /* 0x000fce00078e0002 */
.L_x_20:
[----:B------:R-:W-:Y:S01]  /*1200*/  MOV R33, 0x0 ;  /* 0x0000000000217802 */ /* 0x000fe20000000f00 */
[----:B------:R-:W-:Y:S01]  /*1210*/  IMAD.MOV.U32 R3, RZ, RZ, R25 ;  /* 0x000000ffff037224 */ /* 0x000fe200078e0019 */
[----:B------:R-:W-:Y:S02]  /*1220*/  MOV R2, R24 ;  /* 0x0000001800027202 */ /* 0x000fe40000000f00 */
[----:B------:R-:W-:Y:S05]  /*1230*/  RET.REL.NODEC R32 `(_Z8calAlphaPdS_Pi) ;  /* 0xffffffec20707950 */ /* 0x000fea0003c3ffff */
.L_x_23:
        /* <DEDUP_REMOVED lines=12> */
.L_x_41:


//--------------------- .text._Z9calExtLLRPdS_S_PiS_ --------------------------
	.section	.text._Z9calExtLLRPdS_S_PiS_,"ax",@progbits
	.align	128
        .global         _Z9calExtLLRPdS_S_PiS_
        .type           _Z9calExtLLRPdS_S_PiS_,@function
        .size           _Z9calExtLLRPdS_S_PiS_,(.L_x_42 - _Z9calExtLLRPdS_S_PiS_)
        .other          _Z9calExtLLRPdS_S_PiS_,@"STO_CUDA_ENTRY STV_DEFAULT"
_Z9calExtLLRPdS_S_PiS_:
.text._Z9calExtLLRPdS_S_PiS_:
[----:B------:R-:W-:Y:S08]  /*0000*/  LDC R1, c[0x0][0x37c] ;  /* 0x0000df00ff017b82 */ /* 0x000ff00000000800 */
[----:B------:R-:W0:Y:S01]  /*0010*/  LDC.64 R2, c[0x0][0x398] ;  /* 0x0000e600ff027b82 */ /* 0x000e220000000a00 */
[----:B------:R-:W0:Y:S01]  /*0020*/  LDCU.64 UR4, c[0x0][0x358] ;  /* 0x00006b00ff0477ac */ /* 0x000e220008000a00 */
[----:B------:R-:W1:Y:S01]  /*0030*/  S2R R0, SR_CTAID.X ;  /* 0x0000000000007919 */ /* 0x000e620000002500 */
[----:B------:R-:W1:Y:S05]  /*0040*/  S2R R11, SR_TID.X ;  /* 0x00000000000b7919 */ /* 0x000e6a0000002100 */
[----:B------:R-:W2:Y:S08]  /*0050*/  LDC.64 R6, c[0x0][0x388] ;  /* 0x0000e200ff067b82 */ /* 0x000eb00000000a00 */
[----:B------:R-:W3:Y:S01]  /*0060*/  LDC.64 R8, c[0x0][0x380] ;  /* 0x0000e000ff087b82 */ /* 0x000ee20000000a00 */
[----:B0-----:R-:W4:Y:S07]  /*0070*/  LDG.E R10, desc[UR4][R2.64+0x4] ;  /* 0x00000404020a7981 */ /* 0x001f2e000c1e1900 */
[----:B------:R-:W0:Y:S01]  /*0080*/  LDC.64 R4, c[0x0][0x390] ;  /* 0x0000e400ff047b82 */ /* 0x000e220000000a00 */
[----:B------:R-:W5:Y:S04]  /*0090*/  LDG.E R12, desc[UR4][R2.64+0xc] ;  /* 0x00000c04020c7981 */ /* 0x000f68000c1e1900 */
[----:B------:R-:W5:Y:S04]  /*00a0*/  LDG.E R20, desc[UR4][R2.64] ;  /* 0x0000000402147981 */ /* 0x000f68000c1e1900 */
[----:B------:R-:W5:Y:S01]  /*00b0*/  LDG.E R28, desc[UR4][R2.64+0x10] ;  /* 0x00001004021c7981 */ /* 0x000f62000c1e1900 */
[----:B-1----:R-:W-:-:S04]  /*00c0*/  IMAD R0, R0, 0x190, R11 ;  /* 0x0000019000007824 */ /* 0x002fc800078e020b */
[C---:B------:R-:W-:Y:S02]  /*00d0*/  IMAD.SHL.U32 R21, R0.reuse, 0x4, RZ ;  /* 0x0000000400157824 */ /* 0x040fe400078e00ff */
[----:B------:R-:W-:Y:S02]  /*00e0*/  IMAD.SHL.U32 R11, R0, 0x8, RZ ;  /* 0x00000008000b7824 */ /* 0x000fe400078e00ff */
[----:B--2---:R-:W-:-:S04]  /*00f0*/  IMAD.WIDE R6, R21, 0x8, R6 ;  /* 0x0000000815067825 */ /* 0x004fc800078e0206 */
[----:B------:R-:W-:Y:S01]  /*0100*/  VIADD R21, R21, 0x4 ;  /* 0x0000000415157836 */ /* 0x000fe20000000000 */
[----:B------:R-:W2:Y:S01]  /*0110*/  LDG.E.64 R14, desc[UR4][R6.64] ;  /* 0x00000004060e7981 */ /* 0x000ea2000c1e1b00 */
[----:B---3--:R-:W-:-:S03]  /*0120*/  IMAD.WIDE R8, R11, 0x8, R8 ;  /* 0x000000080b087825 */ /* 0x008fc600078e0208 */
[----:B------:R-:W3:Y:S04]  /*0130*/  LDG.E.64 R24, desc[UR4][R6.64+0x8] ;  /* 0x0000080406187981 */ /* 0x000ee8000c1e1b00 */
[----:B------:R-:W2:Y:S04]  /*0140*/  LDG.E.64 R18, desc[UR4][R8.64+0x8] ;  /* 0x0000080408127981 */ /* 0x000ea8000c1e1b00 */
[----:B------:R-:W3:Y:S01]  /*0150*/  LDG.E.64 R16, desc[UR4][R8.64+0x18] ;  /* 0x0000180408107981 */ /* 0x000ee2000c1e1b00 */
[----:B----4-:R-:W-:-:S04]  /*0160*/  IMAD.IADD R27, R21, 0x1, R10 ;  /* 0x00000001151b7824 */ /* 0x010fc800078e020a */
[----:B0-----:R-:W-:-:S04]  /*0170*/  IMAD.WIDE R26, R27, 0x8, R4 ;  /* 0x000000081b1a7825 */ /* 0x001fc800078e0204 */
[----:B-----5:R-:W-:Y:S01]  /*0180*/  IMAD.IADD R11, R21, 0x1, R12 ;  /* 0x00000001150b7824 */ /* 0x020fe200078e020c */
[----:B------:R0:W4:Y:S03]  /*0190*/  LDG.E.64 R22, desc[UR4][R26.64] ;  /* 0x000000041a167981 */ /* 0x000126000c1e1b00 */
[----:B------:R-:W-:Y:S01]  /*01a0*/  IMAD.WIDE R10, R11, 0x8, R4 ;  /* 0x000000080b0a7825 */ /* 0x000fe200078e0204 */
[----:B------:R-:W5:Y:S05]  /*01b0*/  LDG.E R12, desc[UR4][R2.64+0x8] ;  /* 0x00000804020c7981 */ /* 0x000f6a000c1e1900 */
[----:B------:R-:W5:Y:S01]  /*01c0*/  LDG.E.64 R10, desc[UR4][R10.64] ;  /* 0x000000040a0a7981 */ /* 0x000f62000c1e1b00 */
[----:B------:R-:W-:-:S03]  /*01d0*/  IADD3 R13, PT, PT, R21, R20, RZ ;  /* 0x00000014150d7210 */ /* 0x000fc60007ffe0ff */
[----:B------:R-:W5:Y:S01]  /*01e0*/  LDG.E R20, desc[UR4][R2.64+0x18] ;  /* 0x0000180402147981 */ /* 0x000f62000c1e1900 */
[----:B--2---:R-:W-:Y:S02]  /*01f0*/  DMUL R18, R14, R18 ;  /* 0x000000120e127228 */ /* 0x004fe40000000000 */
[----:B---3--:R-:W-:Y:S01]  /*0200*/  DMUL R16, R24, R16 ;  /* 0x0000001018107228 */ /* 0x008fe20000000000 */
[----:B0-----:R-:W-:-:S05]  /*0210*/  IMAD.WIDE R26, R13, 0x8, R4 ;  /* 0x000000080d1a7825 */ /* 0x001fca00078e0204 */
[----:B----4-:R-:W-:Y:S02]  /*0220*/  DFMA R22, R18, R22, RZ ;  /* 0x000000161216722b */ /* 0x010fe400000000ff */
[----:B------:R-:W2:Y:S06]  /*0230*/  LDG.E.64 R18, desc[UR4][R8.64] ;  /* 0x0000000408127981 */ /* 0x000eac000c1e1b00 */
[----:B-----5:R-:W-:Y:S02]  /*0240*/  DFMA R10, R16, R10, R22 ;  /* 0x0000000a100a722b */ /* 0x020fe40000000016 */
[----:B------:R0:W3:Y:S04]  /*0250*/  LDG.E.64 R22, desc[UR4][R26.64] ;  /* 0x000000041a167981 */ /* 0x0000e8000c1e1b00 */
[----:B------:R-:W4:Y:S01]  /*0260*/  LDG.E.64 R16, desc[UR4][R8.64+0x10] ;  /* 0x0000100408107981 */ /* 0x000f22000c1e1b00 */
[----:B------:R-:W-:-:S04]  /*0270*/  IMAD.IADD R13, R21, 0x1, R12 ;  /* 0x00000001150d7824 */ /* 0x000fc800078e020c */
[----:B------:R-:W-:Y:S01]  /*0280*/  IMAD.WIDE R12, R13, 0x8, R4 ;  /* 0x000000080d0c7825 */ /* 0x000fe200078e0204 */
[----:B------:R-:W5:Y:S05]  /*0290*/  LDG.E R26, desc[UR4][R2.64+0x14] ;  /* 0x00001404021a7981 */ /* 0x000f6a000c1e1900 */
[----:B------:R-:W5:Y:S01]  /*02a0*/  LDG.E.64 R12, desc[UR4][R12.64] ;  /* 0x000000040c0c7981 */ /* 0x000f62000c1e1b00 */
[C---:B0-----:R-:W-:Y:S01]  /*02b0*/  IMAD.IADD R27, R21.reuse, 0x1, R20 ;  /* 0x00000001151b7824 */ /* 0x041fe200078e0214 */
[----:B--2---:R-:W-:Y:S01]  /*02c0*/  DMUL R14, R14, R18 ;  /* 0x000000120e0e7228 */ /* 0x004fe20000000000 */
[----:B------:R-:W-:Y:S02]  /*02d0*/  IMAD.IADD R19, R21, 0x1, R28 ;  /* 0x0000000115137824 */ /* 0x000fe400078e021c */
[----:B------:R-:W2:Y:S02]  /*02e0*/  LDG.E R28, desc[UR4][R2.64+0x1c] ;  /* 0x00001c04021c7981 */ /* 0x000ea4000c1e1900 */
[----:B------:R-:W-:-:S03]  /*02f0*/  IMAD.WIDE R18, R19, 0x8, R4 ;  /* 0x0000000813127825 */ /* 0x000fc600078e0204 */
[----:B---3--:R-:W-:Y:S01]  /*0300*/  DFMA R14, R14, R22, RZ ;  /* 0x000000160e0e722b */ /* 0x008fe200000000ff */
[----:B------:R-:W3:Y:S01]  /*0310*/  LDG.E.64 R22, desc[UR4][R8.64+0x20] ;  /* 0x0000200408167981 */ /* 0x000ee2000c1e1b00 */
[----:B----4-:R-:W-:-:S03]  /*0320*/  DMUL R24, R24, R16 ;  /* 0x0000001018187228 */ /* 0x010fc60000000000 */
[----:B------:R-:W3:Y:S04]  /*0330*/  LDG.E.64 R16, desc[UR4][R6.64+0x10] ;  /* 0x0000100406107981 */ /* 0x000ee8000c1e1b00 */
[----:B------:R-:W4:Y:S01]  /*0340*/  LDG.E.64 R18, desc[UR4][R18.64] ;  /* 0x0000000412127981 */ /* 0x000f22000c1e1b00 */
[----:B-----5:R-:W-:-:S03]  /*0350*/  DFMA R12, R24, R12, R14 ;  /* 0x0000000c180c722b */ /* 0x020fc6000000000e */
[----:B------:R0:W5:Y:S04]  /*0360*/  LDG.E.64 R24, desc[UR4][R6.64+0x18] ;  /* 0x0000180406187981 */ /* 0x000168000c1e1b00 */
[----:B------:R-:W5:Y:S01]  /*0370*/  LDG.E.64 R14, desc[UR4][R8.64+0x30] ;  /* 0x00003004080e7981 */ /* 0x000f62000c1e1b00 */
[----:B0-----:R-:W-:-:S06]  /*0380*/  IMAD.WIDE R6, R27, 0x8, R4 ;  /* 0x000000081b067825 */ /* 0x001fcc00078e0204 */
[----:B------:R-:W5:Y:S01]  /*0390*/  LDG.E.64 R6, desc[UR4][R6.64] ;  /* 0x0000000406067981 */ /* 0x000f62000c1e1b00 */
[----:B------:R-:W-:-:S04]  /*03a0*/  IMAD.IADD R27, R21, 0x1, R26 ;  /* 0x00000001151b7824 */ /* 0x000fc800078e021a */
[----:B------:R-:W-:-:S06]  /*03b0*/  IMAD.WIDE R2, R27, 0x8, R4 ;  /* 0x000000081b027825 */ /* 0x000fcc00078e0204 */
[----:B------:R-:W5:Y:S01]  /*03c0*/  LDG.E.64 R2, desc[UR4][R2.64] ;  /* 0x0000000402027981 */ /* 0x000f62000c1e1b00 */
[----:B---3--:R-:W-:-:S08]  /*03d0*/  DMUL R22, R16, R22 ;  /* 0x0000001610167228 */ /* 0x008fd00000000000 */
[----:B----4-:R-:W-:Y:S01]  /*03e0*/  DFMA R18, R22, R18, R12 ;  /* 0x000000121612722b */ /* 0x010fe2000000000c */
[----:B------:R-:W3:Y:S01]  /*03f0*/  LDG.E.64 R12, desc[UR4][R8.64+0x28] ;  /* 0x00002804080c7981 */ /* 0x000ee2000c1e1b00 */
[----:B--2---:R-:W-:-:S03]  /*0400*/  IMAD.IADD R23, R21, 0x1, R28 ;  /* 0x0000000115177824 */ /* 0x004fc600078e021c */
[----:B------:R-:W2:Y:S01]  /*0410*/  LDG.E.64 R20, desc[UR4][R8.64+0x38] ;  /* 0x0000380408147981 */ /* 0x000ea2000c1e1b00 */
[----:B------:R-:W-:-:S06]  /*0420*/  IMAD.WIDE R4, R23, 0x8, R4 ;  /* 0x0000000817047825 */ /* 0x000fcc00078e0204 */
[----:B------:R-:W4:Y:S01]  /*0430*/  LDG.E.64 R4, desc[UR4][R4.64] ;  /* 0x0000000404047981 */ /* 0x000f22000c1e1b00 */
[----:B-----5:R-:W-:-:S08]  /*0440*/  DMUL R14, R24, R14 ;  /* 0x0000000e180e7228 */ /* 0x020fd00000000000 */
[----:B------:R-:W-:-:S06]  /*0450*/  DFMA R6, R14, R6, R18 ;  /* 0x000000060e06722b */ /* 0x000fcc0000000012 */
[----:B------:R-:W0:Y:S01]  /*0460*/  MUFU.RCP64H R15, R7 ;  /* 0x00000007000f7308 */ /* 0x000e220000001800 */
[----:B------:R-:W-:-:S06]  /*0470*/  MOV R14, 0x1 ;  /* 0x00000001000e7802 */ /* 0x000fcc0000000f00 */
[----:B0-----:R-:W-:-:S08]  /*0480*/  DFMA R18, -R6, R14, 1 ;  /* 0x3ff000000612742b */ /* 0x001fd0000000010e */
[----:B------:R-:W-:-:S08]  /*0490*/  DFMA R18, R18, R18, R18 ;  /* 0x000000121212722b */ /* 0x000fd00000000012 */
[----:B------:R-:W-:Y:S01]  /*04a0*/  DFMA R18, R14, R18, R14 ;  /* 0x000000120e12722b */ /* 0x000fe2000000000e */
[----:B------:R-:W-:Y:S01]  /*04b0*/  BSSY.RECONVERGENT B0, `(.L_x_24) ;  /* 0x0000010000007945 */ /* 0x000fe20003800200 */
[----:B---3--:R-:W-:Y:S02]  /*04c0*/  DMUL R12, R16, R12 ;  /* 0x0000000c100c7228 */ /* 0x008fe40000000000 */
[----:B--2---:R-:W-:-:S06]  /*04d0*/  DMUL R8, R24, R20 ;  /* 0x0000001418087228 */ /* 0x004fcc0000000000 */
[----:B------:R-:W-:Y:S02]  /*04e0*/  DFMA R2, R12, R2, R10 ;  /* 0x000000020c02722b */ /* 0x000fe4000000000a */
[----:B------:R-:W-:-:S06]  /*04f0*/  DFMA R10, -R6, R18, 1 ;  /* 0x3ff00000060a742b */ /* 0x000fcc0000000112 */
[----:B----4-:R-:W-:Y:S02]  /*0500*/  DFMA R8, R8, R4, R2 ;  /* 0x000000040808722b */ /* 0x010fe40000000002 */
[----:B------:R-:W-:-:S08]  /*0510*/  DFMA R10, R18, R10, R18 ;  /* 0x0000000a120a722b */ /* 0x000fd00000000012 */
[----:B------:R-:W-:-:S08]  /*0520*/  DMUL R2, R8, R10 ;  /* 0x0000000a08027228 */ /* 0x000fd00000000000 */
[----:B------:R-:W-:-:S08]  /*0530*/  DFMA R4, -R6, R2, R8 ;  /* 0x000000020604722b */ /* 0x000fd00000000108 */
[----:B------:R-:W-:Y:S01]  /*0540*/  DFMA R2, R10, R4, R2 ;  /* 0x000000040a02722b */ /* 0x000fe20000000002 */
[----:B------:R-:W-:-:S09]  /*0550*/  FSETP.GEU.AND P1, PT, |R9|, 6.5827683646048100446e-37, PT ;  /* 0x036000000900780b */ /* 0x000fd20003f2e200 */
[----:B------:R-:W-:-:S05]  /*0560*/  FFMA R4, RZ, R7, R3 ;  /* 0x00000007ff047223 */ /* 0x000fca0000000003 */
[----:B------:R-:W-:-:S13]  /*0570*/  FSETP.GT.AND P0, PT, |R4|, 1.469367938527859385e-39, PT ;  /* 0x001000000400780b */ /* 0x000fda0003f04200 */
[----:B------:R-:W-:Y:S05]  /*0580*/  @P0 BRA P1, `(.L_x_25) ;  /* 0x0000000000080947 */ /* 0x000fea0000800000 */
[----:B------:R-:W-:-:S07]  /*0590*/  MOV R10, 0x5b0 ;  /* 0x000005b0000a7802 */ /* 0x000fce0000000f00 */
[----:B------:R-:W-:Y:S05]  /*05a0*/  CALL.REL.NOINC `($__internal_2_$__cuda_sm20_div_rn_f64_full) ;  /* 0x0000000400687944 */ /* 0x000fea0003c00000 */
.L_x_25:
[----:B------:R-:W-:Y:S05]  /*05b0*/  BSYNC.RECONVERGENT B0 ;  /* 0x0000000000007941 */ /* 0x000fea0003800200 */
.L_x_24:
[----:B------:R-:W-:Y:S01]  /*05c0*/  ISETP.GT.AND P0, PT, R3, 0xfffff, PT ;  /* 0x000fffff0300780c */ /* 0x000fe20003f04270 */
[----:B------:R-:W-:Y:S01]  /*05d0*/  IMAD.MOV.U32 R6, RZ, RZ, R2 ;  /* 0x000000ffff067224 */ /* 0x000fe200078e0002 */
[----:B------:R-:W-:Y:S01]  /*05e0*/  BSSY.RECONVERGENT B0, `(.L_x_26) ;  /* 0x0000052000007945 */ /* 0x000fe20003800200 */
[--C-:B------:R-:W-:Y:S02]  /*05f0*/  IMAD.MOV.U32 R7, RZ, RZ, R3.reuse ;  /* 0x000000ffff077224 */ /* 0x100fe400078e0003 */
[----:B------:R-:W-:-:S08]  /*0600*/  IMAD.MOV.U32 R4, RZ, RZ, R3 ;  /* 0x000000ffff047224 */ /* 0x000fd000078e0003 */
[----:B------:R-:W-:-:S10]  /*0610*/  @!P0 DMUL R6, R6, 1.80143985094819840000e+16 ;  /* 0x4350000006068828 */ /* 0x000fd40000000000 */
[----:B------:R-:W-:Y:S02]  /*0620*/  @!P0 IMAD.MOV.U32 R4, RZ, RZ, R7 ;  /* 0x000000ffff048224 */ /* 0x000fe400078e0007 */
[----:B------:R-:W-:Y:S02]  /*0630*/  @!P0 IMAD.MOV.U32 R2, RZ, RZ, R6 ;  /* 0x000000ffff028224 */ /* 0x000fe400078e0006 */
[----:B------:R-:W-:-:S05]  /*0640*/  VIADD R3, R4, 0xffffffff ;  /* 0xffffffff04037836 */ /* 0x000fca0000000000 */
[----:B------:R-:W-:Y:S02]  /*0650*/  ISETP.GT.U32.AND P1, PT, R3, 0x7feffffe, PT ;  /* 0x7feffffe0300780c */ /* 0x000fe40003f24070 */
[----:B------:R-:W-:Y:S01]  /*0660*/  MOV R3, 0xfffffc01 ;  /* 0xfffffc0100037802 */ /* 0x000fe20000000f00 */
[----:B------:R-:W-:-:S10]  /*0670*/  @!P0 IMAD.MOV.U32 R3, RZ, RZ, -0x435 ;  /* 0xfffffbcbff038424 */ /* 0x000fd400078e00ff */
[----:B------:R-:W-:Y:S05]  /*0680*/  @P1 BRA `(.L_x_27) ;  /* 0x0000000400041947 */ /* 0x000fea0003800000 */
[C---:B------:R-:W-:Y:S01]  /*0690*/  LOP3.LUT R5, R4.reuse, 0xfffff, RZ, 0xc0, !PT ;  /* 0x000fffff04057812 */ /* 0x040fe200078ec0ff */
[----:B------:R-:W-:Y:S01]  /*06a0*/  IMAD.MOV.U32 R6, RZ, RZ, R2 ;  /* 0x000000ffff067224 */ /* 0x000fe200078e0002 */
[----:B------:R-:W-:Y:S01]  /*06b0*/  MOV R8, RZ ;  /* 0x000000ff00087202 */ /* 0x000fe20000000f00 */
[----:B------:R-:W-:Y:S01]  /*06c0*/  IMAD.MOV.U32 R16, RZ, RZ, -0x748574fc ;  /* 0x8b7a8b04ff107424 */ /* 0x000fe200078e00ff */
[----:B------:R-:W-:Y:S01]  /*06d0*/  LOP3.LUT R7, R5, 0x3ff00000, RZ, 0xfc, !PT ;  /* 0x3ff0000005077812 */ /* 0x000fe200078efcff */
[----:B------:R-:W-:Y:S01]  /*06e0*/  IMAD.MOV.U32 R17, RZ, RZ, 0x3ed0ee25 ;  /* 0x3ed0ee25ff117424 */ /* 0x000fe200078e00ff */
[----:B------:R-:W-:Y:S01]  /*06f0*/  UMOV UR6, 0x3ae80f1e ;  /* 0x3ae80f1e00067882 */ /* 0x000fe20000000000 */
[----:B------:R-:W-:Y:S01]  /*0700*/  UMOV UR7, 0x3eb1380b ;  /* 0x3eb1380b00077882 */ /* 0x000fe20000000000 */
[----:B------:R-:W-:Y:S01]  /*0710*/  ISETP.GE.U32.AND P0, PT, R7, 0x3ff6a09f, PT ;  /* 0x3ff6a09f0700780c */ /* 0x000fe20003f06070 */
[----:B------:R-:W-:Y:S01]  /*0720*/  UMOV UR8, 0x80000000 ;  /* 0x8000000000087882 */ /* 0x000fe20000000000 */
[----:B------:R-:W-:Y:S01]  /*0730*/  LEA.HI R4, R4, R3, RZ, 0xc ;  /* 0x0000000304047211 */ /* 0x000fe200078f60ff */
[----:B------:R-:W-:-:S10]  /*0740*/  UMOV UR9, 0x43300000 ;  /* 0x4330000000097882 */ /* 0x000fd40000000000 */
[----:B------:R-:W-:Y:S02]  /*0750*/  @P0 VIADD R5, R7, 0xfff00000 ;  /* 0xfff0000007050836 */ /* 0x000fe40000000000 */
[----:B------:R-:W-:Y:S02]  /*0760*/  @P0 VIADD R4, R4, 0x1 ;  /* 0x0000000104040836 */ /* 0x000fe40000000000 */
[----:B------:R-:W-:-:S06]  /*0770*/  @P0 IMAD.MOV.U32 R7, RZ, RZ, R5 ;  /* 0x000000ffff070224 */ /* 0x000fcc00078e0005 */
[C---:B------:R-:W-:Y:S02]  /*0780*/  DADD R14, R6.reuse, 1 ;  /* 0x3ff00000060e7429 */ /* 0x040fe40000000000 */
[----:B------:R-:W-:-:S04]  /*0790*/  DADD R6, R6, -1 ;  /* 0xbff0000006067429 */ /* 0x000fc80000000000 */
[----:B------:R-:W0:Y:S02]  /*07a0*/  MUFU.RCP64H R9, R15 ;  /* 0x0000000f00097308 */ /* 0x000e240000001800 */
[----:B0-----:R-:W-:-:S08]  /*07b0*/  DFMA R10, -R14, R8, 1 ;  /* 0x3ff000000e0a742b */ /* 0x001fd00000000108 */
[----:B------:R-:W-:-:S08]  /*07c0*/  DFMA R10, R10, R10, R10 ;  /* 0x0000000a0a0a722b */ /* 0x000fd0000000000a */
[----:B------:R-:W-:-:S08]  /*07d0*/  DFMA R8, R8, R10, R8 ;  /* 0x0000000a0808722b */ /* 0x000fd00000000008 */
[----:B------:R-:W-:-:S08]  /*07e0*/  DMUL R10, R6, R8 ;  /* 0x00000008060a7228 */ /* 0x000fd00000000000 */
[----:B------:R-:W-:-:S08]  /*07f0*/  DFMA R10, R6, R8, R10 ;  /* 0x00000008060a722b */ /* 0x000fd0000000000a */
[----:B------:R-:W-:Y:S02]  /*0800*/  DMUL R12, R10, R10 ;  /* 0x0000000a0a0c7228 */ /* 0x000fe40000000000 */
[----:B------:R-:W-:-:S06]  /*0810*/  DADD R2, R6, -R10 ;  /* 0x0000000006027229 */ /* 0x000fcc000000080a */
[----:B------:R-:W-:Y:S01]  /*0820*/  DFMA R14, R12, UR6, R16 ;  /* 0x000000060c0e7c2b */ /* 0x000fe20008000010 */
[----:B------:R-:W-:Y:S01]  /*0830*/  UMOV UR6, 0x9f02676f ;  /* 0x9f02676f00067882 */ /* 0x000fe20000000000 */
[----:B------:R-:W-:Y:S01]  /*0840*/  UMOV UR7, 0x3ef3b266 ;  /* 0x3ef3b26600077882 */ /* 0x000fe20000000000 */
[----:B------:R-:W-:Y:S01]  /*0850*/  LOP3.LUT R16, R4, 0x80000000, RZ, 0x3c, !PT ;  /* 0x8000000004107812 */ /* 0x000fe200078e3cff */
[----:B------:R-:W-:Y:S01]  /*0860*/  IMAD.MOV.U32 R17, RZ, RZ, 0x43300000 ;  /* 0x43300000ff117424 */ /* 0x000fe200078e00ff */
[----:B------:R-:W-:-:S03]  /*0870*/  DADD R4, R2, R2 ;  /* 0x0000000002047229 */ /* 0x000fc60000000002 */
[----:B------:R-:W-:Y:S01]  /*0880*/  DFMA R14, R12, R14, UR6 ;  /* 0x000000060c0e7e2b */ /* 0x000fe2000800000e */
[----:B------:R-:W-:Y:S01]  /*0890*/  UMOV UR6, 0xa9ab0956 ;  /* 0xa9ab095600067882 */ /* 0x000fe20000000000 */
[----:B------:R-:W-:Y:S01]  /*08a0*/  UMOV UR7, 0x3f1745cb ;  /* 0x3f1745cb00077882 */ /* 0x000fe20000000000 */
[----:B------:R-:W-:Y:S01]  /*08b0*/  DADD R2, R16, -UR8 ;  /* 0x8000000810027e29 */ /* 0x000fe20008000000 */
[----:B------:R-:W-:Y:S01]  /*08c0*/  UMOV UR8, 0xfefa39ef ;  /* 0xfefa39ef00087882 */ /* 0x000fe20000000000 */
[----:B------:R-:W-:Y:S01]  /*08d0*/  UMOV UR9, 0x3fe62e42 ;  /* 0x3fe62e4200097882 */ /* 0x000fe20000000000 */
[----:B------:R-:W-:Y:S02]  /*08e0*/  DFMA R6, R6, -R10, R4 ;  /* 0x8000000a0606722b */ /* 0x000fe40000000004 */
[----:B------:R-:W-:Y:S01]  /*08f0*/  DFMA R14, R12, R14, UR6 ;  /* 0x000000060c0e7e2b */ /* 0x000fe2000800000e */
[----:B------:R-:W-:Y:S01]  /*0900*/  UMOV UR6, 0x2d1b5154 ;  /* 0x2d1b515400067882 */ /* 0x000fe20000000000 */
[----:B------:R-:W-:Y:S01]  /*0910*/  UMOV UR7, 0x3f3c71c7 ;  /* 0x3f3c71c700077882 */ /* 0x000fe20000000000 */
[----:B------:R-:W-:-:S03]  /*0920*/  DFMA R4, R2, UR8, R10 ;  /* 0x0000000802047c2b */ /* 0x000fc6000800000a */
[----:B------:R-:W-:Y:S02]  /*0930*/  DMUL R6, R8, R6 ;  /* 0x0000000608067228 */ /* 0x000fe40000000000 */
[----:B------:R-:W-:Y:S01]  /*0940*/  DFMA R14, R12, R14, UR6 ;  /* 0x000000060c0e7e2b */ /* 0x000fe2000800000e */
[----:B------:R-:W-:Y:S01]  /*0950*/  UMOV UR6, 0x923be72d ;  /* 0x923be72d00067882 */ /* 0x000fe20000000000 */
[----:B------:R-:W-:-:S06]  /*0960*/  UMOV UR7, 0x3f624924 ;  /* 0x3f62492400077882 */ /* 0x000fcc0000000000 */
        /* <DEDUP_REMOVED lines=8> */
[----:B------:R-:W-:Y:S02]  /*09f0*/  UMOV UR7, 0x3fe62e42 ;  /* 0x3fe62e4200077882 */ /* 0x000fe40000000000 */
[----:B------:R-:W-:Y:S01]  /*0a00*/  DFMA R16, R2, -UR6, R4 ;  /* 0x8000000602107c2b */ /* 0x000fe20008000004 */
[----:B------:R-:W-:Y:S01]  /*0a10*/  UMOV UR6, 0x3b39803f ;  /* 0x3b39803f00067882 */ /* 0x000fe20000000000 */
[----:B------:R-:W-:Y:S02]  /*0a20*/  UMOV UR7, 0x3c7abc9e ;  /* 0x3c7abc9e00077882 */ /* 0x000fe40000000000 */
[----:B------:R-:W-:-:S04]  /*0a30*/  DMUL R14, R12, R14 ;  /* 0x0000000e0c0e7228 */ /* 0x000fc80000000000 */
[----:B------:R-:W-:-:S04]  /*0a40*/  DADD R16, -R10, R16 ;  /* 0x000000000a107229 */ /* 0x000fc80000000110 */
[----:B------:R-:W-:-:S08]  /*0a50*/  DFMA R6, R10, R14, R6 ;  /* 0x0000000e0a06722b */ /* 0x000fd00000000006 */
[----:B------:R-:W-:-:S08]  /*0a60*/  DADD R6, R6, -R16 ;  /* 0x0000000006067229 */ /* 0x000fd00000000810 */
[----:B------:R-:W-:-:S08]  /*0a70*/  DFMA R6, R2, UR6, R6 ;  /* 0x0000000602067c2b */ /* 0x000fd00008000006 */
[----:B------:R-:W-:Y:S01]  /*0a80*/  DADD R4, R4, R6 ;  /* 0x0000000004047229 */ /* 0x000fe20000000006 */
[----:B------:R-:W-:Y:S10]  /*0a90*/  BRA `(.L_x_28) ;  /* 0x0000000000187947 */ /* 0x000ff40003800000 */
.L_x_27:
[----:B------:R-:W-:Y:S01]  /*0aa0*/  MOV R2, 0x0 ;  /* 0x0000000000027802 */ /* 0x000fe20000000f00 */
[----:B------:R-:W-:Y:S01]  /*0ab0*/  IMAD.MOV.U32 R3, RZ, RZ, 0x7ff00000 ;  /* 0x7ff00000ff037424 */ /* 0x000fe200078e00ff */
[----:B------:R-:W-:-:S05]  /*0ac0*/  LOP3.LUT P0, RZ, R7, 0x7fffffff, RZ, 0xc0, !PT ;  /* 0x7fffffff07ff7812 */ /* 0x000fca000780c0ff */
[----:B------:R-:W-:-:S10]  /*0ad0*/  DFMA R2, R6, R2, +INF ;  /* 0x7ff000000602742b */ /* 0x000fd40000000002 */
[----:B------:R-:W-:Y:S02]  /*0ae0*/  FSEL R4, R2, RZ, P0 ;  /* 0x000000ff02047208 */ /* 0x000fe40000000000 */
[----:B------:R-:W-:-:S07]  /*0af0*/  FSEL R5, R3, -QNAN , P0 ;  /* 0xfff0000003057808 */ /* 0x000fce0000000000 */
.L_x_28:
[----:B------:R-:W-:Y:S05]  /*0b00*/  BSYNC.RECONVERGENT B0 ;  /* 0x0000000000007941 */ /* 0x000fea0003800200 */
.L_x_26:
[----:B------:R-:W0:Y:S02]  /*0b10*/  LDC.64 R2, c[0x0][0x3a0] ;  /* 0x0000e800ff027b82 */ /* 0x000e240000000a00 */
[----:B0-----:R-:W-:-:S05]  /*0b20*/  IMAD.WIDE R2, R0, 0x8, R2 ;  /* 0x0000000800027825 */ /* 0x001fca00078e0202 */
[----:B------:R-:W-:Y:S01]  /*0b30*/  STG.E.64 desc[UR4][R2.64], R4 ;  /* 0x0000000402007986 */ /* 0x000fe2000c101b04 */
[----:B------:R-:W-:Y:S05]  /*0b40*/  EXIT ;  /* 0x000000000000794d */ /* 0x000fea0003800000 */
        .weak           $__internal_2_$__cuda_sm20_div_rn_f64_full
        .type           $__internal_2_$__cuda_sm20_div_rn_f64_full,@function
        .size           $__internal_2_$__cuda_sm20_div_rn_f64_full,(.L_x_42 - $__internal_2_$__cuda_sm20_div_rn_f64_full)
$__internal_2_$__cuda_sm20_div_rn_f64_full:
[C---:B------:R-:W-:Y:S01]  /*0b50*/  FSETP.GEU.AND P0, PT, |R7|.reuse, 1.469367938527859385e-39, PT ;  /* 0x001000000700780b */ /* 0x040fe20003f0e200 */
[--C-:B------:R-:W-:Y:S01]  /*0b60*/  IMAD.MOV.U32 R4, RZ, RZ, R6.reuse ;  /* 0x000000ffff047224 */ /* 0x100fe200078e0006 */
[----:B------:R-:W-:Y:S01]  /*0b70*/  LOP3.LUT R2, R7, 0x800fffff, RZ, 0xc0, !PT ;  /* 0x800fffff07027812 */ /* 0x000fe200078ec0ff */
[----:B------:R-:W-:Y:S01]  /*0b80*/  IMAD.MOV.U32 R5, RZ, RZ, R7 ;  /* 0x000000ffff057224 */ /* 0x000fe200078e0007 */
[C---:B------:R-:W-:Y:S01]  /*0b90*/  FSETP.GEU.AND P2, PT, |R9|.reuse, 1.469367938527859385e-39, PT ;  /* 0x001000000900780b */ /* 0x040fe20003f4e200 */
[----:B------:R-:W-:Y:S01]  /*0ba0*/  BSSY.RECONVERGENT B1, `(.L_x_29) ;  /* 0x0000055000017945 */ /* 0x000fe20003800200 */
[----:B------:R-:W-:Y:S01]  /*0bb0*/  LOP3.LUT R3, R2, 0x3ff00000, RZ, 0xfc, !PT ;  /* 0x3ff0000002037812 */ /* 0x000fe200078efcff */
[----:B------:R-:W-:Y:S01]  /*0bc0*/  IMAD.MOV.U32 R2, RZ, RZ, R6 ;  /* 0x000000ffff027224 */ /* 0x000fe200078e0006 */
[----:B------:R-:W-:Y:S02]  /*0bd0*/  MOV R16, 0x1 ;  /* 0x0000000100107802 */ /* 0x000fe40000000f00 */
[----:B------:R-:W-:-:S02]  /*0be0*/  LOP3.LUT R11, R9, 0x7ff00000, RZ, 0xc0, !PT ;  /* 0x7ff00000090b7812 */ /* 0x000fc400078ec0ff */
[----:B------:R-:W-:Y:S01]  /*0bf0*/  LOP3.LUT R14, R7, 0x7ff00000, RZ, 0xc0, !PT ;  /* 0x7ff00000070e7812 */ /* 0x000fe200078ec0ff */
[----:B------:R-:W-:-:S03]  /*0c00*/  @!P0 DMUL R2, R4, 8.98846567431157953865e+307 ;  /* 0x7fe0000004028828 */ /* 0x000fc60000000000 */
[----:B------:R-:W-:Y:S02]  /*0c10*/  ISETP.GE.U32.AND P1, PT, R11, R14, PT ;  /* 0x0000000e0b00720c */ /* 0x000fe40003f26070 */
[----:B------:R-:W-:Y:S01]  /*0c20*/  @!P2 LOP3.LUT R6, R5, 0x7ff00000, RZ, 0xc0, !PT ;  /* 0x7ff000000506a812 */ /* 0x000fe200078ec0ff */
[----:B------:R-:W0:Y:S03]  /*0c30*/  MUFU.RCP64H R17, R3 ;  /* 0x0000000300117308 */ /* 0x000e260000001800 */
[----:B------:R-:W-:Y:S01]  /*0c40*/  @!P2 ISETP.GE.U32.AND P3, PT, R11, R6, PT ;  /* 0x000000060b00a20c */ /* 0x000fe20003f66070 */
[----:B------:R-:W-:Y:S01]  /*0c50*/  IMAD.MOV.U32 R6, RZ, RZ, R8 ;  /* 0x000000ffff067224 */ /* 0x000fe200078e0008 */
[----:B0-----:R-:W-:-:S08]  /*0c60*/  DFMA R12, R16, -R2, 1 ;  /* 0x3ff00000100c742b */ /* 0x001fd00000000802 */
[----:B------:R-:W-:Y:S01]  /*0c70*/  DFMA R18, R12, R12, R12 ;  /* 0x0000000c0c12722b */ /* 0x000fe2000000000c */
[----:B------:R-:W-:-:S05]  /*0c80*/  IMAD.MOV.U32 R12, RZ, RZ, 0x1ca00000 ;  /* 0x1ca00000ff0c7424 */ /* 0x000fca00078e00ff */
[C---:B------:R-:W-:Y:S02]  /*0c90*/  @!P2 SEL R13, R12.reuse, 0x63400000, !P3 ;  /* 0x634000000c0da807 */ /* 0x040fe40005800000 */
[----:B------:R-:W-:Y:S01]  /*0ca0*/  DFMA R16, R16, R18, R16 ;  /* 0x000000121010722b */ /* 0x000fe20000000010 */
[----:B------:R-:W-:Y:S01]  /*0cb0*/  SEL R7, R12, 0x63400000, !P1 ;  /* 0x634000000c077807 */ /* 0x000fe20004800000 */
[----:B------:R-:W-:Y:S01]  /*0cc0*/  @!P2 IMAD.MOV.U32 R18, RZ, RZ, RZ ;  /* 0x000000ffff12a224 */ /* 0x000fe200078e00ff */
[--C-:B------:R-:W-:Y:S02]  /*0cd0*/  @!P2 LOP3.LUT R13, R13, 0x80000000, R9.reuse, 0xf8, !PT ;  /* 0x800000000d0da812 */ /* 0x100fe400078ef809 */
[----:B------:R-:W-:Y:S02]  /*0ce0*/  LOP3.LUT R7, R7, 0x800fffff, R9, 0xf8, !PT ;  /* 0x800fffff07077812 */ /* 0x000fe400078ef809 */
[----:B------:R-:W-:Y:S01]  /*0cf0*/  @!P2 LOP3.LUT R19, R13, 0x100000, RZ, 0xfc, !PT ;  /* 0x001000000d13a812 */ /* 0x000fe200078efcff */
[----:B------:R-:W-:-:S05]  /*0d00*/  DFMA R20, R16, -R2, 1 ;  /* 0x3ff000001014742b */ /* 0x000fca0000000802 */
[----:B------:R-:W-:-:S03]  /*0d10*/  @!P2 DFMA R6, R6, 2, -R18 ;  /* 0x400000000606a82b */ /* 0x000fc60000000812 */
[----:B------:R-:W-:Y:S01]  /*0d20*/  DFMA R16, R16, R20, R16 ;  /* 0x000000141010722b */ /* 0x000fe20000000010 */
[----:B------:R-:W-:Y:S01]  /*0d30*/  IMAD.MOV.U32 R21, RZ, RZ, R11 ;  /* 0x000000ffff157224 */ /* 0x000fe200078e000b */
[----:B------:R-:W-:Y:S02]  /*0d40*/  MOV R20, R14 ;  /* 0x0000000e00147202 */ /* 0x000fe40000000f00 */
[----:B------:R-:W-:-:S03]  /*0d50*/  @!P0 LOP3.LUT R20, R3, 0x7ff00000, RZ, 0xc0, !PT ;  /* 0x7ff0000003148812 */ /* 0x000fc600078ec0ff */
[----:B------:R-:W-:Y:S01]  /*0d60*/  @!P2 LOP3.LUT R21, R7, 0x7ff00000, RZ, 0xc0, !PT ;  /* 0x7ff000000715a812 */ /* 0x000fe200078ec0ff */
[----:B------:R-:W-:Y:S01]  /*0d70*/  DMUL R18, R16, R6 ;  /* 0x0000000610127228 */ /* 0x000fe20000000000 */
[----:B------:R-:W-:-:S03]  /*0d80*/  VIADD R22, R20, 0xffffffff ;  /* 0xffffffff14167836 */ /* 0x000fc60000000000 */
[----:B------:R-:W-:-:S04]  /*0d90*/  VIADD R13, R21, 0xffffffff ;  /* 0xffffffff150d7836 */ /* 0x000fc80000000000 */
[----:B------:R-:W-:Y:S01]  /*0da0*/  DFMA R14, R18, -R2, R6 ;  /* 0x80000002120e722b */ /* 0x000fe20000000006 */
[----:B------:R-:W-:-:S04]  /*0db0*/  ISETP.GT.U32.AND P0, PT, R13, 0x7feffffe, PT ;  /* 0x7feffffe0d00780c */ /* 0x000fc80003f04070 */
[----:B------:R-:W-:-:S03]  /*0dc0*/  ISETP.GT.U32.OR P0, PT, R22, 0x7feffffe, P0 ;  /* 0x7feffffe1600780c */ /* 0x000fc60000704470 */
[----:B------:R-:W-:-:S10]  /*0dd0*/  DFMA R14, R16, R14, R18 ;  /* 0x0000000e100e722b */ /* 0x000fd40000000012 */
[----:B------:R-:W-:Y:S05]  /*0de0*/  @P0 BRA `(.L_x_30) ;  /* 0x00000000006c0947 */ /* 0x000fea0003800000 */
[----:B------:R-:W-:-:S04]  /*0df0*/  LOP3.LUT R16, R5, 0x7ff00000, RZ, 0xc0, !PT ;  /* 0x7ff0000005107812 */ /* 0x000fc800078ec0ff */
[CC--:B------:R-:W-:Y:S02]  /*0e00*/  VIADDMNMX R8, R11.reuse, -R16.reuse, 0xb9600000, !PT ;  /* 0xb96000000b087446 */ /* 0x0c0fe40007800910 */
[----:B------:R-:W-:Y:S02]  /*0e10*/  ISETP.GE.U32.AND P0, PT, R11, R16, PT ;  /* 0x000000100b00720c */ /* 0x000fe40003f06070 */
[----:B------:R-:W-:Y:S02]  /*0e20*/  VIMNMX R8, PT, PT, R8, 0x46a00000, PT ;  /* 0x46a0000008087848 */ /* 0x000fe40003fe0100 */
[----:B------:R-:W-:-:S05]  /*0e30*/  SEL R11, R12, 0x63400000, !P0 ;  /* 0x634000000c0b7807 */ /* 0x000fca0004000000 */
[----:B------:R-:W-:Y:S01]  /*0e40*/  IMAD.IADD R11, R8, 0x1, -R11 ;  /* 0x00000001080b7824 */ /* 0x000fe200078e0a0b */
[----:B------:R-:W-:-:S03]  /*0e50*/  MOV R8, RZ ;  /* 0x000000ff00087202 */ /* 0x000fc60000000f00 */
[----:B------:R-:W-:-:S06]  /*0e60*/  VIADD R9, R11, 0x7fe00000 ;  /* 0x7fe000000b097836 */ /* 0x000fcc0000000000 */
        /* <DEDUP_REMOVED lines=9> */
[----:B------:R-:W-:Y:S01]  /*0f00*/  IMAD.MOV R3, RZ, RZ, -R11 ;  /* 0x000000ffff037224 */ /* 0x000fe200078e0a0b */
[----:B------:R-:W-:Y:S01]  /*0f10*/  DMUL.RP R8, R14, R8 ;  /* 0x000000080e087228 */ /* 0x000fe20000008000 */
[----:B------:R-:W-:Y:S01]  /*0f20*/  IMAD.MOV.U32 R2, RZ, RZ, RZ ;  /* 0x000000ffff027224 */ /* 0x000fe200078e00ff */
[----:B------:R-:W-:-:S05]  /*0f30*/  IADD3 R11, PT, PT, -R11, -0x43300000, RZ ;  /* 0xbcd000000b0b7810 */ /* 0x000fca0007ffe1ff */
[----:B------:R-:W-:-:S03]  /*0f40*/  DFMA R2, R12, -R2, R14 ;  /* 0x800000020c02722b */ /* 0x000fc6000000000e */
[----:B------:R-:W-:-:S07]  /*0f50*/  LOP3.LUT R5, R9, R5, RZ, 0x3c, !PT ;  /* 0x0000000509057212 */ /* 0x000fce00078e3cff */
[----:B------:R-:W-:-:S04]  /*0f60*/  FSETP.NEU.AND P0, PT, |R3|, R11, PT ;  /* 0x0000000b0300720b */ /* 0x000fc80003f0d200 */
[----:B------:R-:W-:Y:S02]  /*0f70*/  FSEL R12, R8, R12, !P0 ;  /* 0x0000000c080c7208 */ /* 0x000fe40004000000 */
[----:B------:R-:W-:Y:S01]  /*0f80*/  FSEL R13, R5, R13, !P0 ;  /* 0x0000000d050d7208 */ /* 0x000fe20004000000 */
[----:B------:R-:W-:Y:S06]  /*0f90*/  BRA `(.L_x_31) ;  /* 0x0000000000547947 */ /* 0x000fec0003800000 */
.L_x_30:
        /* <DEDUP_REMOVED lines=13> */
[----:B------:R-:W-:Y:S02]  /*1070*/  @P0 IMAD.MOV.U32 R12, RZ, RZ, RZ ;  /* 0x000000ffff0c0224 */ /* 0x000fe400078e00ff */
[----:B------:R-:W-:Y:S01]  /*1080*/  @P0 IMAD.MOV.U32 R13, RZ, RZ, R2 ;  /* 0x000000ffff0d0224 */ /* 0x000fe200078e0002 */
[----:B------:R-:W-:Y:S06]  /*1090*/  BRA `(.L_x_31) ;  /* 0x0000000000147947 */ /* 0x000fec0003800000 */
.L_x_33:
[----:B------:R-:W-:Y:S01]  /*10a0*/  LOP3.LUT R13, R5, 0x80000, RZ, 0xfc, !PT ;  /* 0x00080000050d7812 */ /* 0x000fe200078efcff */
[----:B------:R-:W-:Y:S01]  /*10b0*/  IMAD.MOV.U32 R12, RZ, RZ, R4 ;  /* 0x000000ffff0c7224 */ /* 0x000fe200078e0004 */
[----:B------:R-:W-:Y:S06]  /*10c0*/  BRA `(.L_x_31) ;  /* 0x0000000000087947 */ /* 0x000fec0003800000 */
.L_x_32:
[----:B------:R-:W-:Y:S02]  /*10d0*/  LOP3.LUT R13, R9, 0x80000, RZ, 0xfc, !PT ;  /* 0x00080000090d7812 */ /* 0x000fe400078efcff */
[----:B------:R-:W-:-:S07]  /*10e0*/  MOV R12, R8 ;  /* 0x00000008000c7202 */ /* 0x000fce0000000f00 */
.L_x_31:
[----:B------:R-:W-:Y:S05]  /*10f0*/  BSYNC.RECONVERGENT B1 ;  /* 0x0000000000017941 */ /* 0x000fea0003800200 */
.L_x_29:
[----:B------:R-:W-:Y:S02]  /*1100*/  IMAD.MOV.U32 R11, RZ, RZ, 0x0 ;  /* 0x00000000ff0b7424 */ /* 0x000fe400078e00ff */
[----:B------:R-:W-:Y:S02]  /*1110*/  IMAD.MOV.U32 R2, RZ, RZ, R12 ;  /* 0x000000ffff027224 */ /* 0x000fe400078e000c */
[----:B------:R-:W-:Y:S01]  /*1120*/  IMAD.MOV.U32 R3, RZ, RZ, R13 ;  /* 0x000000ffff037224 */ /* 0x000fe200078e000d */
[----:B------:R-:W-:Y:S06]  /*1130*/  RET.REL.NODEC R10 `(_Z9calExtLLRPdS_S_PiS_) ;  /* 0xffffffec0ab07950 */ /* 0x000fec0003c3ffff */
.L_x_34:
        /* <DEDUP_REMOVED lines=12> */
.L_x_42:


//--------------------- .text._Z8calgammaPdS_PiS_S_S_i --------------------------
	.section	.text._Z8calgammaPdS_PiS_S_S_i,"ax",@progbits
	.align	128
        .global         _Z8calgammaPdS_PiS_S_S_i
        .type           _Z8calgammaPdS_PiS_S_S_i,@function
        .size           _Z8calgammaPdS_PiS_S_S_i,(.L_x_46 - _Z8calgammaPdS_PiS_S_S_i)
        .other          _Z8calgammaPdS_PiS_S_S_i,@"STO_CUDA_ENTRY STV_DEFAULT"
_Z8calgammaPdS_PiS_S_S_i:
.text._Z8calgammaPdS_PiS_S_S_i:
[----:B------:R-:W-:Y:S01]  /*0000*/  LDC R1, c[0x0][0x37c] ;  /* 0x0000df00ff017b82 */ /* 0x000fe20000000800 */
[----:B------:R-:W0:Y:S07]  /*0010*/  S2R R0, SR_CTAID.X ;  /* 0x0000000000007919 */ /* 0x000e2e0000002500 */
[----:B------:R-:W1:Y:S01]  /*0020*/  LDC.64 R4, c[0x0][0x3a0] ;  /* 0x0000e800ff047b82 */ /* 0x000e620000000a00 */
[----:B------:R-:W2:Y:S01]  /*0030*/  LDCU.64 UR4, c[0x0][0x358] ;  /* 0x00006b00ff0477ac */ /* 0x000ea20008000a00 */
[----:B------:R-:W0:Y:S01]  /*0040*/  S2R R7, SR_TID.X ;  /* 0x0000000000077919 */ /* 0x000e220000002100 */
[----:B------:R-:W3:Y:S01]  /*0050*/  LDCU UR6, c[0x0][0x3b0] ;  /* 0x00007600ff0677ac */ /* 0x000ee20008000800 */
[----:B------:R-:W4:Y:S04]  /*0060*/  S2R R6, SR_CTAID.Z ;  /* 0x0000000000067919 */ /* 0x000f280000002700 */
[----:B------:R-:W5:Y:S01]  /*0070*/  LDC.64 R16, c[0x0][0x390] ;  /* 0x0000e400ff107b82 */ /* 0x000f620000000a00 */
[----:B------:R-:W4:Y:S07]  /*0080*/  S2R R11, SR_CTAID.Y ;  /* 0x00000000000b7919 */ /* 0x000f2e0000002600 */
[----:B------:R-:W3:Y:S08]  /*0090*/  LDC.64 R2, c[0x0][0x398] ;  /* 0x0000e600ff027b82 */ /* 0x000ef00000000a00 */
[----:B------:R-:W3:Y:S01]  /*00a0*/  LDC.64 R8, c[0x0][0x3a8] ;  /* 0x0000ea00ff087b82 */ /* 0x000ee20000000a00 */
[----:B0-----:R-:W-:-:S04]  /*00b0*/  IMAD R0, R0, 0x190, R7 ;  /* 0x0000019000007824 */ /* 0x001fc800078e0207 */
[----:B-1----:R-:W-:-:S04]  /*00c0*/  IMAD.WIDE R4, R0, 0x8, R4 ;  /* 0x0000000800047825 */ /* 0x002fc800078e0204 */
[----:B----4-:R-:W-:Y:S02]  /*00d0*/  IMAD R11, R11, 0x2, R6 ;  /* 0x000000020b0b7824 */ /* 0x010fe400078e0206 */
[----:B--2---:R-:W2:Y:S02]  /*00e0*/  LDG.E.64 R4, desc[UR4][R4.64] ;  /* 0x0000000404047981 */ /* 0x004ea4000c1e1b00 */
[----:B-----5:R-:W-:-:S06]  /*00f0*/  IMAD.WIDE.U32 R16, R11, 0x4, R16 ;  /* 0x000000040b107825 */ /* 0x020fcc00078e0010 */
[----:B------:R-:W4:Y:S01]  /*0100*/  LDG.E R16, desc[UR4][R16.64] ;  /* 0x0000000410107981 */ /* 0x000f22000c1e1900 */
[----:B---3--:R-:W-:-:S04]  /*0110*/  IMAD.WIDE R12, R0, 0x8, R2 ;  /* 0x00000008000c7825 */ /* 0x008fc800078e0202 */
[----:B------:R-:W-:Y:S02]  /*0120*/  IMAD.WIDE R8, R0, 0x8, R8 ;  /* 0x0000000800087825 */ /* 0x000fe400078e0208 */
[----:B------:R-:W3:Y:S04]  /*0130*/  LDG.E.64 R12, desc[UR4][R12.64] ;  /* 0x000000040c0c7981 */ /* 0x000ee8000c1e1b00 */
[----:B------:R-:W5:Y:S01]  /*0140*/  LDG.E.64 R2, desc[UR4][R8.64] ;  /* 0x0000000408027981 */ /* 0x000f62000c1e1b00 */
[----:B------:R-:W-:Y:S01]  /*0150*/  ISETP.NE.AND P0, PT, R6, RZ, PT ;  /* 0x000000ff0600720c */ /* 0x000fe20003f05270 */
[----:B------:R-:W-:Y:S01]  /*0160*/  IMAD.MOV.U32 R18, RZ, RZ, -0x1 ;  /* 0xffffffffff127424 */ /* 0x000fe200078e00ff */
[----:B------:R-:W2:Y:S04]  /*0170*/  I2F.F64 R6, UR6 ;  /* 0x0000000600067d12 */ /* 0x000ea80008201c00 */
[----:B------:R-:W-:-:S04]  /*0180*/  SEL R10, R18, 0x1, !P0 ;  /* 0x00000001120a7807 */ /* 0x000fc80004000000 */
[----:B------:R-:W0:Y:S01]  /*0190*/  I2F.F64 R14, R10 ;  /* 0x0000000a000e7312 */ /* 0x000e220000201c00 */
[----:B------:R-:W-:Y:S01]  /*01a0*/  UMOV UR6, 0xfefa39ef ;  /* 0xfefa39ef00067882 */ /* 0x000fe20000000000 */
        /* <DEDUP_REMOVED lines=19> */
[----:B------:R-:W-:Y:S01]  /*02e0*/  IMAD R11, R0, 0x8, R11 ;  /* 0x00000008000b7824 */ /* 0x000fe200078e020b */
[----:B------:R-:W-:Y:S01]  /*02f0*/  BSSY.RECONVERGENT B0, `(.L_x_35) ;  /* 0x0000031000007945 */ /* 0x000fe20003800200 */
[----:B--2---:R-:W-:Y:S01]  /*0300*/  DMUL R4, R6, R4 ;  /* 0x0000000406047228 */ /* 0x004fe20000000000 */
[----:B----4-:R-:W-:-:S07]  /*0310*/  ISETP.NE.AND P0, PT, R16, RZ, PT ;  /* 0x000000ff1000720c */ /* 0x010fce0003f05270 */
[----:B0-----:R-:W-:Y:S01]  /*0320*/  DMUL R16, R14, R4 ;  /* 0x000000040e107228 */ /* 0x001fe20000000000 */
[----:B------:R-:W-:-:S04]  /*0330*/  SEL R18, R18, 0x1, !P0 ;  /* 0x0000000112127807 */ /* 0x000fc80004000000 */
[----:B------:R-:W0:Y:S03]  /*0340*/  I2F.F64 R4, R18 ;  /* 0x0000001200047312 */ /* 0x000e260000201c00 */
[----:B---3--:R-:W-:Y:S02]  /*0350*/  DFMA R12, R14, R12, R16 ;  /* 0x0000000c0e0c722b */ /* 0x008fe40000000010 */
[----:B-----5:R-:W-:Y:S01]  /*0360*/  DMUL R2, R6, R2 ;  /* 0x0000000206027228 */ /* 0x020fe20000000000 */
[----:B------:R-:W-:Y:S01]  /*0370*/  IMAD.MOV.U32 R14, RZ, RZ, 0x652b82fe ;  /* 0x652b82feff0e7424 */ /* 0x000fe200078e00ff */
[----:B------:R-:W-:-:S06]  /*0380*/  MOV R15, 0x3ff71547 ;  /* 0x3ff71547000f7802 */ /* 0x000fcc0000000f00 */
[----:B0-----:R-:W-:-:S08]  /*0390*/  DFMA R12, R4, R2, R12 ;  /* 0x00000002040c722b */ /* 0x001fd0000000000c */
[----:B------:R-:W-:-:S08]  /*03a0*/  DMUL R12, R12, 0.5 ;  /* 0x3fe000000c0c7828 */ /* 0x000fd00000000000 */
[----:B------:R-:W-:-:S08]  /*03b0*/  DFMA R14, R12, R14, 6.75539944105574400000e+15 ;  /* 0x433800000c0e742b */ /* 0x000fd0000000000e */
[----:B------:R-:W-:-:S08]  /*03c0*/  DADD R16, R14, -6.75539944105574400000e+15 ;  /* 0xc33800000e107429 */ /* 0x000fd00000000000 */
[----:B------:R-:W-:Y:S01]  /*03d0*/  DFMA R2, R16, -UR6, R12 ;  /* 0x8000000610027c2b */ /* 0x000fe2000800000c */
[----:B------:R-:W-:Y:S01]  /*03e0*/  UMOV UR6, 0x3b39803f ;  /* 0x3b39803f00067882 */ /* 0x000fe20000000000 */
[----:B------:R-:W-:-:S06]  /*03f0*/  UMOV UR7, 0x3c7abc9e ;  /* 0x3c7abc9e00077882 */ /* 0x000fcc0000000000 */
[----:B------:R-:W-:Y:S01]  /*0400*/  DFMA R16, R16, -UR6, R2 ;  /* 0x8000000610107c2b */ /* 0x000fe20008000002 */
[----:B------:R-:W-:Y:S02]  /*0410*/  IMAD.MOV.U32 R2, RZ, RZ, -0x35dec16 ;  /* 0xfca213eaff027424 */ /* 0x000fe400078e00ff */
[----:B------:R-:W-:-:S06]  /*0420*/  IMAD.MOV.U32 R3, RZ, RZ, 0x3e928af3 ;  /* 0x3e928af3ff037424 */ /* 0x000fcc00078e00ff */
[----:B------:R-:W-:-:S08]  /*0430*/  DFMA R18, R16, UR8, R2 ;  /* 0x0000000810127c2b */ /* 0x000fd00008000002 */
[----:B------:R-:W-:-:S08]  /*0440*/  DFMA R18, R16, R18, UR10 ;  /* 0x0000000a10127e2b */ /* 0x000fd00008000012 */
[----:B------:R-:W-:-:S08]  /*0450*/  DFMA R18, R16, R18, UR12 ;  /* 0x0000000c10127e2b */ /* 0x000fd00008000012 */
[----:B------:R-:W-:-:S08]  /*0460*/  DFMA R18, R16, R18, UR14 ;  /* 0x0000000e10127e2b */ /* 0x000fd00008000012 */
[----:B------:R-:W-:-:S08]  /*0470*/  DFMA R18, R16, R18, UR16 ;  /* 0x0000001010127e2b */ /* 0x000fd00008000012 */
[----:B------:R-:W-:-:S08]  /*0480*/  DFMA R18, R16, R18, UR18 ;  /* 0x0000001210127e2b */ /* 0x000fd00008000012 */
[----:B------:R-:W-:-:S08]  /*0490*/  DFMA R18, R16, R18, UR20 ;  /* 0x0000001410127e2b */ /* 0x000fd00008000012 */
[----:B------:R-:W-:-:S08]  /*04a0*/  DFMA R18, R16, R18, UR22 ;  /* 0x0000001610127e2b */ /* 0x000fd00008000012 */
[----:B------:R-:W-:Y:S02]  /*04b0*/  DFMA R20, R16, R18, UR24 ;  /* 0x0000001810147e2b */ /* 0x000fe40008000012 */
[----:B------:R-:W0:Y:S01]  /*04c0*/  LDC.64 R18, c[0x0][0x388] ;  /* 0x0000e200ff127b82 */ /* 0x000e220000000a00 */
[----:B------:R-:W-:-:S05]  /*04d0*/  FSETP.GEU.AND P0, PT, |R13|, 4.1917929649353027344, PT ;  /* 0x4086232b0d00780b */ /* 0x000fca0003f0e200 */
[----:B------:R-:W-:-:S08]  /*04e0*/  DFMA R20, R16, R20, 1 ;  /* 0x3ff000001014742b */ /* 0x000fd00000000014 */
[----:B------:R-:W-:-:S10]  /*04f0*/  DFMA R16, R16, R20, 1 ;  /* 0x3ff000001010742b */ /* 0x000fd40000000014 */
[----:B------:R-:W-:Y:S01]  /*0500*/  LEA R21, R14, R17, 0x14 ;  /* 0x000000110e157211 */ /* 0x000fe200078ea0ff */
[----:B0-----:R-:W-:-:S04]  /*0510*/  IMAD.WIDE R18, R11, 0x8, R18 ;  /* 0x000000080b127825 */ /* 0x001fc800078e0212 */
[----:B------:R-:W-:Y:S01]  /*0520*/  IMAD.MOV.U32 R20, RZ, RZ, R16 ;  /* 0x000000ffff147224 */ /* 0x000fe200078e0010 */
[----:B------:R-:W-:Y:S06]  /*0530*/  @!P0 BRA `(.L_x_36) ;  /* 0x0000000000308947 */ /* 0x000fec0003800000 */
[----:B------:R-:W-:Y:S01]  /*0540*/  FSETP.GEU.AND P1, PT, |R13|, 4.2275390625, PT ;  /* 0x408748000d00780b */ /* 0x000fe20003f2e200 */
[C---:B------:R-:W-:Y:S02]  /*0550*/  DADD R20, R12.reuse, +INF ;  /* 0x7ff000000c147429 */ /* 0x040fe40000000000 */
[----:B------:R-:W-:-:S08]  /*0560*/  DSETP.GEU.AND P0, PT, R12, RZ, PT ;  /* 0x000000ff0c00722a */ /* 0x000fd00003f0e000 */
[----:B------:R-:W-:Y:S02]  /*0570*/  FSEL R20, R20, RZ, P0 ;  /* 0x000000ff14147208 */ /* 0x000fe40000000000 */
[----:B------:R-:W-:Y:S02]  /*0580*/  @!P1 LEA.HI R0, R14, R14, RZ, 0x1 ;  /* 0x0000000e0e009211 */ /* 0x000fe400078f08ff */
[----:B------:R-:W-:Y:S02]  /*0590*/  FSEL R21, R21, RZ, P0 ;  /* 0x000000ff15157208 */ /* 0x000fe40000000000 */
[----:B------:R-:W-:-:S05]  /*05a0*/  @!P1 SHF.R.S32.HI R13, RZ, 0x1, R0 ;  /* 0x00000001ff0d9819 */ /* 0x000fca0000011400 */
[----:B------:R-:W-:Y:S02]  /*05b0*/  @!P1 IMAD.IADD R12, R14, 0x1, -R13 ;  /* 0x000000010e0c9824 */ /* 0x000fe400078e0a0d */
[----:B------:R-:W-:-:S03]  /*05c0*/  @!P1 IMAD R17, R13, 0x100000, R17 ;  /* 0x001000000d119824 */ /* 0x000fc600078e0211 */
[----:B------:R-:W-:Y:S02]  /*05d0*/  @!P1 LEA R13, R12, 0x3ff00000, 0x14 ;  /* 0x3ff000000c0d9811 */ /* 0x000fe400078ea0ff */
[----:B------:R-:W-:-:S06]  /*05e0*/  @!P1 MOV R12, RZ ;  /* 0x000000ff000c9202 */ /* 0x000fcc0000000f00 */
[----:B------:R-:W-:-:S11]  /*05f0*/  @!P1 DMUL R20, R16, R12 ;  /* 0x0000000c10149228 */ /* 0x000fd60000000000 */
.L_x_36:
[----:B------:R-:W-:Y:S05]  /*0600*/  BSYNC.RECONVERGENT B0 ;  /* 0x0000000000007941 */ /* 0x000fea0003800200 */
.L_x_35:
[----:B------:R0:W-:Y:S04]  /*0610*/  STG.E.64 desc[UR4][R18.64], R20 ;  /* 0x0000001412007986 */ /* 0x0001e8000c101b04 */
[----:B------:R-:W2:Y:S01]  /*0620*/  LDG.E.64 R8, desc[UR4][R8.64] ;  /* 0x0000000408087981 */ /* 0x000ea2000c1e1b00 */
[----:B------:R-:W-:Y:S01]  /*0630*/  UMOV UR26, 0xfefa39ef ;  /* 0xfefa39ef001a7882 */ /* 0x000fe20000000000 */
[----:B------:R-:W-:Y:S01]  /*0640*/  UMOV UR27, 0x3fe62e42 ;  /* 0x3fe62e42001b7882 */ /* 0x000fe20000000000 */
[----:B------:R-:W-:Y:S01]  /*0650*/  BSSY.RECONVERGENT B0, `(.L_x_37) ;  /* 0x0000027000007945 */ /* 0x000fe20003800200 */
[----:B--2---:R-:W-:-:S08]  /*0660*/  DMUL R6, R6, R8 ;  /* 0x0000000806067228 */ /* 0x004fd00000000000 */
[----:B------:R-:W-:Y:S01]  /*0670*/  DMUL R4, R4, R6 ;  /* 0x0000000604047228 */ /* 0x000fe20000000000 */
[----:B------:R-:W-:Y:S02]  /*0680*/  IMAD.MOV.U32 R6, RZ, RZ, 0x652b82fe ;  /* 0x652b82feff067424 */ /* 0x000fe400078e00ff */
[----:B------:R-:W-:-:S05]  /*0690*/  IMAD.MOV.U32 R7, RZ, RZ, 0x3ff71547 ;  /* 0x3ff71547ff077424 */ /* 0x000fca00078e00ff */
[----:B------:R-:W-:-:S08]  /*06a0*/  DMUL R4, R4, 0.5 ;  /* 0x3fe0000004047828 */ /* 0x000fd00000000000 */
[----:B------:R-:W-:Y:S02]  /*06b0*/  DFMA R6, R4, R6, 6.75539944105574400000e+15 ;  /* 0x433800000406742b */ /* 0x000fe40000000006 */
[----:B------:R-:W-:-:S06]  /*06c0*/  FSETP.GEU.AND P0, PT, |R5|, 4.1917929649353027344, PT ;  /* 0x4086232b0500780b */ /* 0x000fcc0003f0e200 */
[----:B------:R-:W-:-:S08]  /*06d0*/  DADD R12, R6, -6.75539944105574400000e+15 ;  /* 0xc3380000060c7429 */ /* 0x000fd00000000000 */
[----:B------:R-:W-:-:S08]  /*06e0*/  DFMA R14, R12, -UR26, R4 ;  /* 0x8000001a0c0e7c2b */ /* 0x000fd00008000004 */
[----:B------:R-:W-:Y:S02]  /*06f0*/  DFMA R12, R12, -UR6, R14 ;  /* 0x800000060c0c7c2b */ /* 0x000fe4000800000e */
[----:B------:R-:W1:Y:S06]  /*0700*/  LDC.64 R14, c[0x0][0x380] ;  /* 0x0000e000ff0e7b82 */ /* 0x000e6c0000000a00 */
[----:B------:R-:W-:-:S08]  /*0710*/  DFMA R2, R12, UR8, R2 ;  /* 0x000000080c027c2b */ /* 0x000fd00008000002 */
[----:B------:R-:W-:-:S08]  /*0720*/  DFMA R2, R12, R2, UR10 ;  /* 0x0000000a0c027e2b */ /* 0x000fd00008000002 */
[----:B------:R-:W-:Y:S01]  /*0730*/  DFMA R2, R12, R2, UR12 ;  /* 0x0000000c0c027e2b */ /* 0x000fe20008000002 */
[----:B-1----:R-:W-:-:S07]  /*0740*/  IMAD.WIDE R10, R11, 0x8, R14 ;  /* 0x000000080b0a7825 */ /* 0x002fce00078e020e */
[----:B------:R-:W-:-:S08]  /*0750*/  DFMA R2, R12, R2, UR14 ;  /* 0x0000000e0c027e2b */ /* 0x000fd00008000002 */
[----:B------:R-:W-:-:S08]  /*0760*/  DFMA R2, R12, R2, UR16 ;  /* 0x000000100c027e2b */ /* 0x000fd00008000002 */
[----:B------:R-:W-:-:S08]  /*0770*/  DFMA R2, R12, R2, UR18 ;  /* 0x000000120c027e2b */ /* 0x000fd00008000002 */
[----:B------:R-:W-:-:S08]  /*0780*/  DFMA R2, R12, R2, UR20 ;  /* 0x000000140c027e2b */ /* 0x000fd00008000002 */
[----:B------:R-:W-:-:S08]  /*0790*/  DFMA R2, R12, R2, UR22 ;  /* 0x000000160c027e2b */ /* 0x000fd00008000002 */
[----:B------:R-:W-:-:S08]  /*07a0*/  DFMA R2, R12, R2, UR24 ;  /* 0x000000180c027e2b */ /* 0x000fd00008000002 */
[----:B------:R-:W-:-:S08]  /*07b0*/  DFMA R2, R12, R2, 1 ;  /* 0x3ff000000c02742b */ /* 0x000fd00000000002 */
[----:B------:R-:W-:-:S10]  /*07c0*/  DFMA R2, R12, R2, 1 ;  /* 0x3ff000000c02742b */ /* 0x000fd40000000002 */
[----:B------:R-:W-:Y:S01]  /*07d0*/  LEA R9, R6, R3, 0x14 ;  /* 0x0000000306097211 */ /* 0x000fe200078ea0ff */
[----:B------:R-:W-:Y:S01]  /*07e0*/  IMAD.MOV.U32 R8, RZ, RZ, R2 ;  /* 0x000000ffff087224 */ /* 0x000fe200078e0002 */
[----:B0-----:R-:W-:Y:S06]  /*07f0*/  @!P0 BRA `(.L_x_38) ;  /* 0x0000000000308947 */ /* 0x001fec0003800000 */
[----:B------:R-:W-:Y:S01]  /*0800*/  FSETP.GEU.AND P1, PT, |R5|, 4.2275390625, PT ;  /* 0x408748000500780b */ /* 0x000fe20003f2e200 */
[C---:B------:R-:W-:Y:S02]  /*0810*/  DADD R8, R4.reuse, +INF ;  /* 0x7ff0000004087429 */ /* 0x040fe40000000000 */
[----:B------:R-:W-:-:S08]  /*0820*/  DSETP.GEU.AND P0, PT, R4, RZ, PT ;  /* 0x000000ff0400722a */ /* 0x000fd00003f0e000 */
[----:B------:R-:W-:Y:S02]  /*0830*/  FSEL R8, R8, RZ, P0 ;  /* 0x000000ff08087208 */ /* 0x000fe40000000000 */
[----:B------:R-:W-:Y:S02]  /*0840*/  @!P1 LEA.HI R0, R6, R6, RZ, 0x1 ;  /* 0x0000000606009211 */ /* 0x000fe400078f08ff */
[----:B------:R-:W-:Y:S02]  /*0850*/  FSEL R9, R9, RZ, P0 ;  /* 0x000000ff09097208 */ /* 0x000fe40000000000 */
[----:B------:R-:W-:-:S04]  /*0860*/  @!P1 SHF.R.S32.HI R5, RZ, 0x1, R0 ;  /* 0x00000001ff059819 */ /* 0x000fc80000011400 */
[----:B------:R-:W-:Y:S01]  /*0870*/  @!P1 LEA R3, R5, R3, 0x14 ;  /* 0x0000000305039211 */ /* 0x000fe200078ea0ff */
[----:B------:R-:W-:-:S05]  /*0880*/  @!P1 IMAD.IADD R4, R6, 0x1, -R5 ;  /* 0x0000000106049824 */ /* 0x000fca00078e0a05 */
[----:B------:R-:W-:Y:S01]  /*0890*/  @!P1 LEA R5, R4, 0x3ff00000, 0x14 ;  /* 0x3ff0000004059811 */ /* 0x000fe200078ea0ff */
[----:B------:R-:W-:-:S06]  /*08a0*/  @!P1 IMAD.MOV.U32 R4, RZ, RZ, RZ ;  /* 0x000000ffff049224 */ /* 0x000fcc00078e00ff */
[----:B------:R-:W-:-:S11]  /*08b0*/  @!P1 DMUL R8, R2, R4 ;  /* 0x0000000402089228 */ /* 0x000fd60000000000 */
.L_x_38:
[----:B------:R-:W-:Y:S05]  /*08c0*/  BSYNC.RECONVERGENT B0 ;  /* 0x0000000000007941 */ /* 0x000fea0003800200 */
.L_x_37:
[----:B------:R-:W-:Y:S01]  /*08d0*/  STG.E.64 desc[UR4][R10.64], R8 ;  /* 0x000000080a007986 */ /* 0x000fe2000c101b04 */
[----:B------:R-:W-:Y:S05]  /*08e0*/  EXIT ;  /* 0x000000000000794d */ /* 0x000fea0003800000 */
.L_x_39:
        /* <DEDUP_REMOVED lines=9> */
.L_x_46:


//--------------------- .nv.shared._Z7calBetaPdS_Pii --------------------------
	.section	.nv.shared._Z7calBetaPdS_Pii,"aw",@nobits
	.sectionflags	@""
	.align	8
.nv.shared._Z7calBetaPdS_Pii:
	.zero		1048


//--------------------- .nv.shared.reserved.0     --------------------------
	.section	.nv.shared.reserved.0,"aw",@nobits
	.weak		__nv_reservedSMEM_offset_0_alias
	.size		__nv_reservedSMEM_offset_0_alias, 0, 64
	.other		__nv_reservedSMEM_offset_0_alias,@"STO_CUDA_RESERVED_SHARED STV_DEFAULT"
__nv_reservedSMEM_offset_0_alias:
	.zero		0
	.zero		64


//--------------------- .nv.shared._Z8calAlphaPdS_Pi --------------------------
	.section	.nv.shared._Z8calAlphaPdS_Pi,"aw",@nobits
	.sectionflags	@""
	.align	8
.nv.shared._Z8calAlphaPdS_Pi:
	.zero		1048


//--------------------- .nv.constant0._Z7calBetaPdS_Pii --------------------------
	.section	.nv.constant0._Z7calBetaPdS_Pii,"a",@progbits
	.sectionflags	@""
	.align	4
.nv.constant0._Z7calBetaPdS_Pii:
	.zero		924


//--------------------- .nv.constant0._Z8calAlphaPdS_Pi --------------------------
	.section	.nv.constant0._Z8calAlphaPdS_Pi,"a",@progbits
	.sectionflags	@""
	.align	4
.nv.constant0._Z8calAlphaPdS_Pi:
	.zero		920


//--------------------- .nv.constant0._Z9calExtLLRPdS_S_PiS_ --------------------------
	.section	.nv.constant0._Z9calExtLLRPdS_S_PiS_,"a",@progbits
	.sectionflags	@""
	.align	4
.nv.constant0._Z9calExtLLRPdS_S_PiS_:
	.zero		936


//--------------------- .nv.constant0._Z8calgammaPdS_PiS_S_S_i --------------------------
	.section	.nv.constant0._Z8calgammaPdS_PiS_S_S_i,"a",@progbits
	.sectionflags	@""
	.align	4
.nv.constant0._Z8calgammaPdS_PiS_S_S_i:
	.zero		948


//--------------------- SYMBOLS --------------------------

	.type		.nv.reservedSmem.offset0,@object
	.size		.nv.reservedSmem.offset0,0x4
	.type		.nv.reservedSmem.cap,@object
	.size		.nv.reservedSmem.cap,0x4
